//
// Generated by NVIDIA NVVM Compiler
//
// Compiler Build ID: CL-36424714
// Cuda compilation tools, release 13.0, V13.0.88
// Based on NVVM 20.0.0
//

.version 9.0
.target sm_100
.address_size 64

	// .globl	_Z14forward_kernelPfS_PKfS1_S1_iiib

.visible .entry _Z14forward_kernelPfS_PKfS1_S1_iiib(
	.param .u64 .ptr .align 1 _Z14forward_kernelPfS_PKfS1_S1_iiib_param_0,
	.param .u64 .ptr .align 1 _Z14forward_kernelPfS_PKfS1_S1_iiib_param_1,
	.param .u64 .ptr .align 1 _Z14forward_kernelPfS_PKfS1_S1_iiib_param_2,
	.param .u64 .ptr .align 1 _Z14forward_kernelPfS_PKfS1_S1_iiib_param_3,
	.param .u64 .ptr .align 1 _Z14forward_kernelPfS_PKfS1_S1_iiib_param_4,
	.param .u32 _Z14forward_kernelPfS_PKfS1_S1_iiib_param_5,
	.param .u32 _Z14forward_kernelPfS_PKfS1_S1_iiib_param_6,
	.param .u32 _Z14forward_kernelPfS_PKfS1_S1_iiib_param_7,
	.param .u8 _Z14forward_kernelPfS_PKfS1_S1_iiib_param_8
)
{
	.reg .pred 	%p<15>;
	.reg .b16 	%rs<2>;
	.reg .b32 	%r<43>;
	.reg .b32 	%f<71>;
	.reg .b64 	%rd<63>;

	ld.param.u64 	%rd9, [_Z14forward_kernelPfS_PKfS1_S1_iiib_param_0];
	ld.param.u64 	%rd7, [_Z14forward_kernelPfS_PKfS1_S1_iiib_param_1];
	ld.param.u64 	%rd10, [_Z14forward_kernelPfS_PKfS1_S1_iiib_param_2];
	ld.param.u64 	%rd11, [_Z14forward_kernelPfS_PKfS1_S1_iiib_param_3];
	ld.param.u64 	%rd8, [_Z14forward_kernelPfS_PKfS1_S1_iiib_param_4];
	ld.param.u32 	%r20, [_Z14forward_kernelPfS_PKfS1_S1_iiib_param_5];
	ld.param.u32 	%r18, [_Z14forward_kernelPfS_PKfS1_S1_iiib_param_6];
	ld.param.u32 	%r19, [_Z14forward_kernelPfS_PKfS1_S1_iiib_param_7];
	ld.param.s8 	%rs1, [_Z14forward_kernelPfS_PKfS1_S1_iiib_param_8];
	cvta.to.global.u64 	%rd1, %rd11;
	cvta.to.global.u64 	%rd2, %rd10;
	cvta.to.global.u64 	%rd3, %rd9;
	mov.u32 	%r21, %ctaid.y;
	mov.u32 	%r22, %ntid.y;
	mov.u32 	%r23, %tid.y;
	mad.lo.s32 	%r1, %r21, %r22, %r23;
	mov.u32 	%r24, %ctaid.x;
	mov.u32 	%r25, %ntid.x;
	mov.u32 	%r26, %tid.x;
	mad.lo.s32 	%r2, %r24, %r25, %r26;
	setp.ge.s32 	%p1, %r1, %r20;
	setp.ge.s32 	%p2, %r2, %r19;
	or.pred  	%p3, %p1, %p2;
	@%p3 bra 	$L__BB0_18;
	setp.lt.s32 	%p4, %r18, 1;
	mov.f32 	%f70, 0f00000000;
	@%p4 bra 	$L__BB0_13;
	mul.lo.s32 	%r3, %r18, %r1;
	and.b32  	%r4, %r18, 7;
	setp.lt.u32 	%p5, %r18, 8;
	mov.f32 	%f70, 0f00000000;
	mov.b32 	%r41, 0;
	@%p5 bra 	$L__BB0_5;
	and.b32  	%r41, %r18, 2147483640;
	neg.s32 	%r39, %r41;
	shl.b32 	%r7, %r19, 3;
	mul.wide.u32 	%rd12, %r3, 4;
	add.s64 	%rd13, %rd12, %rd2;
	add.s64 	%rd62, %rd13, 16;
	mov.f32 	%f70, 0f00000000;
	mul.wide.s32 	%rd16, %r19, 4;
	mov.u32 	%r38, %r2;
$L__BB0_4:
	.pragma "nounroll";
	ld.global.f32 	%f18, [%rd62+-16];
	mul.wide.s32 	%rd14, %r38, 4;
	add.s64 	%rd15, %rd1, %rd14;
	ld.global.f32 	%f19, [%rd15];
	fma.rn.f32 	%f20, %f18, %f19, %f70;
	ld.global.f32 	%f21, [%rd62+-12];
	add.s64 	%rd17, %rd15, %rd16;
	ld.global.f32 	%f22, [%rd17];
	fma.rn.f32 	%f23, %f21, %f22, %f20;
	ld.global.f32 	%f24, [%rd62+-8];
	add.s64 	%rd18, %rd17, %rd16;
	ld.global.f32 	%f25, [%rd18];
	fma.rn.f32 	%f26, %f24, %f25, %f23;
	ld.global.f32 	%f27, [%rd62+-4];
	add.s64 	%rd19, %rd18, %rd16;
	ld.global.f32 	%f28, [%rd19];
	fma.rn.f32 	%f29, %f27, %f28, %f26;
	ld.global.f32 	%f30, [%rd62];
	add.s64 	%rd20, %rd19, %rd16;
	ld.global.f32 	%f31, [%rd20];
	fma.rn.f32 	%f32, %f30, %f31, %f29;
	ld.global.f32 	%f33, [%rd62+4];
	add.s64 	%rd21, %rd20, %rd16;
	ld.global.f32 	%f34, [%rd21];
	fma.rn.f32 	%f35, %f33, %f34, %f32;
	ld.global.f32 	%f36, [%rd62+8];
	add.s64 	%rd22, %rd21, %rd16;
	ld.global.f32 	%f37, [%rd22];
	fma.rn.f32 	%f38, %f36, %f37, %f35;
	ld.global.f32 	%f39, [%rd62+12];
	add.s64 	%rd23, %rd22, %rd16;
	ld.global.f32 	%f40, [%rd23];
	fma.rn.f32 	%f70, %f39, %f40, %f38;
	add.s32 	%r39, %r39, 8;
	add.s32 	%r38, %r38, %r7;
	add.s64 	%rd62, %rd62, 32;
	setp.ne.s32 	%p6, %r39, 0;
	@%p6 bra 	$L__BB0_4;
$L__BB0_5:
	setp.eq.s32 	%p7, %r4, 0;
	@%p7 bra 	$L__BB0_13;
	and.b32  	%r13, %r18, 3;
	setp.lt.u32 	%p8, %r4, 4;
	@%p8 bra 	$L__BB0_8;
	add.s32 	%r28, %r41, %r3;
	mul.wide.u32 	%rd24, %r28, 4;
	add.s64 	%rd25, %rd2, %rd24;
	ld.global.f32 	%f42, [%rd25];
	mad.lo.s32 	%r29, %r41, %r19, %r2;
	mul.wide.s32 	%rd26, %r29, 4;
	add.s64 	%rd27, %rd1, %rd26;
	ld.global.f32 	%f43, [%rd27];
	fma.rn.f32 	%f44, %f42, %f43, %f70;
	cvt.u64.u32 	%rd28, %r3;
	cvt.u64.u32 	%rd29, %r41;
	add.s64 	%rd30, %rd29, %rd28;
	shl.b64 	%rd31, %rd30, 2;
	add.s64 	%rd32, %rd2, %rd31;
	ld.global.f32 	%f45, [%rd32+4];
	mul.wide.s32 	%rd33, %r19, 4;
	add.s64 	%rd34, %rd27, %rd33;
	ld.global.f32 	%f46, [%rd34];
	fma.rn.f32 	%f47, %f45, %f46, %f44;
	ld.global.f32 	%f48, [%rd32+8];
	add.s64 	%rd35, %rd34, %rd33;
	ld.global.f32 	%f49, [%rd35];
	fma.rn.f32 	%f50, %f48, %f49, %f47;
	ld.global.f32 	%f51, [%rd32+12];
	add.s64 	%rd36, %rd35, %rd33;
	ld.global.f32 	%f52, [%rd36];
	fma.rn.f32 	%f70, %f51, %f52, %f50;
	add.s32 	%r41, %r41, 4;
$L__BB0_8:
	setp.eq.s32 	%p9, %r13, 0;
	@%p9 bra 	$L__BB0_13;
	setp.eq.s32 	%p10, %r13, 1;
	@%p10 bra 	$L__BB0_11;
	add.s32 	%r30, %r41, %r3;
	mul.wide.u32 	%rd37, %r30, 4;
	add.s64 	%rd38, %rd2, %rd37;
	ld.global.f32 	%f54, [%rd38];
	mad.lo.s32 	%r31, %r41, %r19, %r2;
	mul.wide.s32 	%rd39, %r31, 4;
	add.s64 	%rd40, %rd1, %rd39;
	ld.global.f32 	%f55, [%rd40];
	fma.rn.f32 	%f56, %f54, %f55, %f70;
	cvt.u64.u32 	%rd41, %r3;
	cvt.u64.u32 	%rd42, %r41;
	add.s64 	%rd43, %rd42, %rd41;
	shl.b64 	%rd44, %rd43, 2;
	add.s64 	%rd45, %rd2, %rd44;
	ld.global.f32 	%f57, [%rd45+4];
	mul.wide.s32 	%rd46, %r19, 4;
	add.s64 	%rd47, %rd40, %rd46;
	ld.global.f32 	%f58, [%rd47];
	fma.rn.f32 	%f70, %f57, %f58, %f56;
	add.s32 	%r41, %r41, 2;
$L__BB0_11:
	and.b32  	%r32, %r18, 1;
	setp.eq.b32 	%p11, %r32, 1;
	not.pred 	%p12, %p11;
	@%p12 bra 	$L__BB0_13;
	add.s32 	%r33, %r41, %r3;
	mul.wide.u32 	%rd48, %r33, 4;
	add.s64 	%rd49, %rd2, %rd48;
	ld.global.f32 	%f59, [%rd49];
	mad.lo.s32 	%r34, %r41, %r19, %r2;
	mul.wide.s32 	%rd50, %r34, 4;
	add.s64 	%rd51, %rd1, %rd50;
	ld.global.f32 	%f60, [%rd51];
	fma.rn.f32 	%f70, %f59, %f60, %f70;
$L__BB0_13:
	cvta.to.global.u64 	%rd52, %rd8;
	mul.wide.s32 	%rd53, %r2, 4;
	add.s64 	%rd54, %rd52, %rd53;
	ld.global.f32 	%f61, [%rd54];
	add.f32 	%f13, %f70, %f61;
	setp.eq.s64 	%p13, %rd7, 0;
	@%p13 bra 	$L__BB0_15;
	mad.lo.s32 	%r35, %r19, %r1, %r2;
	cvta.to.global.u64 	%rd55, %rd7;
	mul.wide.s32 	%rd56, %r35, 4;
	add.s64 	%rd57, %rd55, %rd56;
	st.global.f32 	[%rd57], %f13;
$L__BB0_15:
	setp.eq.s16 	%p14, %rs1, 0;
	@%p14 bra 	$L__BB0_17;
	max.f32 	%f62, %f13, 0f00000000;
	mad.lo.s32 	%r36, %r19, %r1, %r2;
	mul.wide.s32 	%rd58, %r36, 4;
	add.s64 	%rd59, %rd3, %rd58;
	st.global.f32 	[%rd59], %f62;
	bra.uni 	$L__BB0_18;
$L__BB0_17:
	mad.lo.s32 	%r37, %r19, %r1, %r2;
	mul.wide.s32 	%rd60, %r37, 4;
	add.s64 	%rd61, %rd3, %rd60;
	st.global.f32 	[%rd61], %f13;
$L__BB0_18:
	ret;

}
	// .globl	_Z39calculate_targets_and_loss_delta_kernelPfPKfS1_PKiS1_PKbfii
.visible .entry _Z39calculate_targets_and_loss_delta_kernelPfPKfS1_PKiS1_PKbfii(
	.param .u64 .ptr .align 1 _Z39calculate_targets_and_loss_delta_kernelPfPKfS1_PKiS1_PKbfii_param_0,
	.param .u64 .ptr .align 1 _Z39calculate_targets_and_loss_delta_kernelPfPKfS1_PKiS1_PKbfii_param_1,
	.param .u64 .ptr .align 1 _Z39calculate_targets_and_loss_delta_kernelPfPKfS1_PKiS1_PKbfii_param_2,
	.param .u64 .ptr .align 1 _Z39calculate_targets_and_loss_delta_kernelPfPKfS1_PKiS1_PKbfii_param_3,
	.param .u64 .ptr .align 1 _Z39calculate_targets_and_loss_delta_kernelPfPKfS1_PKiS1_PKbfii_param_4,
	.param .u64 .ptr .align 1 _Z39calculate_targets_and_loss_delta_kernelPfPKfS1_PKiS1_PKbfii_param_5,
	.param .f32 _Z39calculate_targets_and_loss_delta_kernelPfPKfS1_PKiS1_PKbfii_param_6,
	.param .u32 _Z39calculate_targets_and_loss_delta_kernelPfPKfS1_PKiS1_PKbfii_param_7,
	.param .u32 _Z39calculate_targets_and_loss_delta_kernelPfPKfS1_PKiS1_PKbfii_param_8
)
{
	.reg .pred 	%p<21>;
	.reg .b16 	%rs<2>;
	.reg .b32 	%r<68>;
	.reg .b32 	%f<90>;
	.reg .b64 	%rd<40>;

	ld.param.u64 	%rd9, [_Z39calculate_targets_and_loss_delta_kernelPfPKfS1_PKiS1_PKbfii_param_0];
	ld.param.u64 	%rd5, [_Z39calculate_targets_and_loss_delta_kernelPfPKfS1_PKiS1_PKbfii_param_1];
	ld.param.u64 	%rd10, [_Z39calculate_targets_and_loss_delta_kernelPfPKfS1_PKiS1_PKbfii_param_2];
	ld.param.u64 	%rd6, [_Z39calculate_targets_and_loss_delta_kernelPfPKfS1_PKiS1_PKbfii_param_3];
	ld.param.u64 	%rd7, [_Z39calculate_targets_and_loss_delta_kernelPfPKfS1_PKiS1_PKbfii_param_4];
	ld.param.u64 	%rd8, [_Z39calculate_targets_and_loss_delta_kernelPfPKfS1_PKiS1_PKbfii_param_5];
	ld.param.f32 	%f16, [_Z39calculate_targets_and_loss_delta_kernelPfPKfS1_PKiS1_PKbfii_param_6];
	ld.param.u32 	%r39, [_Z39calculate_targets_and_loss_delta_kernelPfPKfS1_PKiS1_PKbfii_param_7];
	ld.param.u32 	%r38, [_Z39calculate_targets_and_loss_delta_kernelPfPKfS1_PKiS1_PKbfii_param_8];
	cvta.to.global.u64 	%rd1, %rd10;
	cvta.to.global.u64 	%rd2, %rd9;
	mov.u32 	%r40, %ctaid.x;
	mov.u32 	%r41, %ntid.x;
	mov.u32 	%r42, %tid.x;
	mad.lo.s32 	%r1, %r40, %r41, %r42;
	setp.ge.s32 	%p1, %r1, %r39;
	@%p1 bra 	$L__BB1_27;
	setp.lt.s32 	%p2, %r38, 1;
	mov.f32 	%f89, 0fFF800000;
	@%p2 bra 	$L__BB1_14;
	mul.lo.s32 	%r2, %r38, %r1;
	and.b32  	%r3, %r38, 15;
	setp.lt.u32 	%p3, %r38, 16;
	mov.f32 	%f89, 0fFF800000;
	mov.b32 	%r59, 0;
	@%p3 bra 	$L__BB1_5;
	and.b32  	%r59, %r38, 2147483632;
	neg.s32 	%r57, %r59;
	add.s64 	%rd3, %rd1, 32;
	mov.f32 	%f89, 0fFF800000;
	mov.u32 	%r56, %r2;
$L__BB1_4:
	.pragma "nounroll";
	mul.wide.s32 	%rd11, %r56, 4;
	add.s64 	%rd12, %rd3, %rd11;
	ld.global.f32 	%f21, [%rd12+-32];
	max.f32 	%f22, %f89, %f21;
	ld.global.f32 	%f23, [%rd12+-28];
	max.f32 	%f24, %f22, %f23;
	ld.global.f32 	%f25, [%rd12+-24];
	max.f32 	%f26, %f24, %f25;
	ld.global.f32 	%f27, [%rd12+-20];
	max.f32 	%f28, %f26, %f27;
	ld.global.f32 	%f29, [%rd12+-16];
	max.f32 	%f30, %f28, %f29;
	ld.global.f32 	%f31, [%rd12+-12];
	max.f32 	%f32, %f30, %f31;
	ld.global.f32 	%f33, [%rd12+-8];
	max.f32 	%f34, %f32, %f33;
	ld.global.f32 	%f35, [%rd12+-4];
	max.f32 	%f36, %f34, %f35;
	ld.global.f32 	%f37, [%rd12];
	max.f32 	%f38, %f36, %f37;
	ld.global.f32 	%f39, [%rd12+4];
	max.f32 	%f40, %f38, %f39;
	ld.global.f32 	%f41, [%rd12+8];
	max.f32 	%f42, %f40, %f41;
	ld.global.f32 	%f43, [%rd12+12];
	max.f32 	%f44, %f42, %f43;
	ld.global.f32 	%f45, [%rd12+16];
	max.f32 	%f46, %f44, %f45;
	ld.global.f32 	%f47, [%rd12+20];
	max.f32 	%f48, %f46, %f47;
	ld.global.f32 	%f49, [%rd12+24];
	max.f32 	%f50, %f48, %f49;
	ld.global.f32 	%f51, [%rd12+28];
	max.f32 	%f89, %f50, %f51;
	add.s32 	%r57, %r57, 16;
	add.s32 	%r56, %r56, 16;
	setp.ne.s32 	%p4, %r57, 0;
	@%p4 bra 	$L__BB1_4;
$L__BB1_5:
	setp.eq.s32 	%p5, %r3, 0;
	@%p5 bra 	$L__BB1_14;
	and.b32  	%r11, %r38, 7;
	setp.lt.u32 	%p6, %r3, 8;
	@%p6 bra 	$L__BB1_8;
	add.s32 	%r44, %r59, %r2;
	mul.wide.s32 	%rd13, %r44, 4;
	add.s64 	%rd14, %rd1, %rd13;
	ld.global.f32 	%f53, [%rd14];
	max.f32 	%f54, %f89, %f53;
	ld.global.f32 	%f55, [%rd14+4];
	max.f32 	%f56, %f54, %f55;
	ld.global.f32 	%f57, [%rd14+8];
	max.f32 	%f58, %f56, %f57;
	ld.global.f32 	%f59, [%rd14+12];
	max.f32 	%f60, %f58, %f59;
	ld.global.f32 	%f61, [%rd14+16];
	max.f32 	%f62, %f60, %f61;
	ld.global.f32 	%f63, [%rd14+20];
	max.f32 	%f64, %f62, %f63;
	ld.global.f32 	%f65, [%rd14+24];
	max.f32 	%f66, %f64, %f65;
	ld.global.f32 	%f67, [%rd14+28];
	max.f32 	%f89, %f66, %f67;
	add.s32 	%r59, %r59, 8;
$L__BB1_8:
	setp.eq.s32 	%p7, %r11, 0;
	@%p7 bra 	$L__BB1_14;
	and.b32  	%r14, %r38, 3;
	setp.lt.u32 	%p8, %r11, 4;
	@%p8 bra 	$L__BB1_11;
	add.s32 	%r45, %r59, %r2;
	mul.wide.s32 	%rd15, %r45, 4;
	add.s64 	%rd16, %rd1, %rd15;
	ld.global.f32 	%f69, [%rd16];
	max.f32 	%f70, %f89, %f69;
	ld.global.f32 	%f71, [%rd16+4];
	max.f32 	%f72, %f70, %f71;
	ld.global.f32 	%f73, [%rd16+8];
	max.f32 	%f74, %f72, %f73;
	ld.global.f32 	%f75, [%rd16+12];
	max.f32 	%f89, %f74, %f75;
	add.s32 	%r59, %r59, 4;
$L__BB1_11:
	setp.eq.s32 	%p9, %r14, 0;
	@%p9 bra 	$L__BB1_14;
	add.s32 	%r62, %r59, %r2;
	neg.s32 	%r61, %r14;
$L__BB1_13:
	.pragma "nounroll";
	mul.wide.s32 	%rd17, %r62, 4;
	add.s64 	%rd18, %rd1, %rd17;
	ld.global.f32 	%f76, [%rd18];
	max.f32 	%f89, %f89, %f76;
	add.s32 	%r62, %r62, 1;
	add.s32 	%r61, %r61, 1;
	setp.ne.s32 	%p10, %r61, 0;
	@%p10 bra 	$L__BB1_13;
$L__BB1_14:
	setp.lt.s32 	%p11, %r38, 1;
	cvt.s64.s32 	%rd19, %r1;
	cvta.to.global.u64 	%rd20, %rd7;
	mul.wide.s32 	%rd21, %r1, 4;
	add.s64 	%rd22, %rd20, %rd21;
	ld.global.f32 	%f77, [%rd22];
	cvta.to.global.u64 	%rd23, %rd8;
	add.s64 	%rd24, %rd23, %rd19;
	ld.global.u8 	%rs1, [%rd24];
	setp.eq.s16 	%p12, %rs1, 0;
	mul.f32 	%f78, %f16, %f89;
	selp.f32 	%f79, %f78, 0f00000000, %p12;
	add.f32 	%f14, %f77, %f79;
	cvta.to.global.u64 	%rd25, %rd6;
	add.s64 	%rd26, %rd25, %rd21;
	ld.global.u32 	%r46, [%rd26];
	mul.lo.s32 	%r23, %r38, %r1;
	add.s32 	%r24, %r46, %r23;
	cvta.to.global.u64 	%rd27, %rd5;
	mul.wide.s32 	%rd28, %r24, 4;
	add.s64 	%rd29, %rd27, %rd28;
	ld.global.f32 	%f15, [%rd29];
	@%p11 bra 	$L__BB1_26;
	and.b32  	%r25, %r38, 7;
	setp.lt.u32 	%p13, %r38, 8;
	mov.b32 	%r66, 0;
	@%p13 bra 	$L__BB1_18;
	and.b32  	%r66, %r38, 2147483640;
	neg.s32 	%r64, %r66;
	add.s64 	%rd4, %rd2, 16;
	mov.u32 	%r63, %r23;
$L__BB1_17:
	.pragma "nounroll";
	mul.wide.s32 	%rd30, %r63, 4;
	add.s64 	%rd31, %rd4, %rd30;
	mov.b32 	%r48, 0;
	st.global.u32 	[%rd31+-16], %r48;
	st.global.u32 	[%rd31+-12], %r48;
	st.global.u32 	[%rd31+-8], %r48;
	st.global.u32 	[%rd31+-4], %r48;
	st.global.u32 	[%rd31], %r48;
	st.global.u32 	[%rd31+4], %r48;
	st.global.u32 	[%rd31+8], %r48;
	st.global.u32 	[%rd31+12], %r48;
	add.s32 	%r64, %r64, 8;
	add.s32 	%r63, %r63, 8;
	setp.ne.s32 	%p14, %r64, 0;
	@%p14 bra 	$L__BB1_17;
$L__BB1_18:
	setp.eq.s32 	%p15, %r25, 0;
	@%p15 bra 	$L__BB1_26;
	and.b32  	%r33, %r38, 3;
	setp.lt.u32 	%p16, %r25, 4;
	@%p16 bra 	$L__BB1_21;
	add.s32 	%r49, %r66, %r23;
	mul.wide.s32 	%rd32, %r49, 4;
	add.s64 	%rd33, %rd2, %rd32;
	mov.b32 	%r50, 0;
	st.global.u32 	[%rd33], %r50;
	st.global.u32 	[%rd33+4], %r50;
	st.global.u32 	[%rd33+8], %r50;
	st.global.u32 	[%rd33+12], %r50;
	add.s32 	%r66, %r66, 4;
$L__BB1_21:
	setp.eq.s32 	%p17, %r33, 0;
	@%p17 bra 	$L__BB1_26;
	setp.eq.s32 	%p18, %r33, 1;
	@%p18 bra 	$L__BB1_24;
	add.s32 	%r51, %r66, %r23;
	mul.wide.s32 	%rd34, %r51, 4;
	add.s64 	%rd35, %rd2, %rd34;
	mov.b32 	%r52, 0;
	st.global.u32 	[%rd35], %r52;
	st.global.u32 	[%rd35+4], %r52;
	add.s32 	%r66, %r66, 2;
$L__BB1_24:
	and.b32  	%r53, %r38, 1;
	setp.eq.b32 	%p19, %r53, 1;
	not.pred 	%p20, %p19;
	@%p20 bra 	$L__BB1_26;
	add.s32 	%r54, %r66, %r23;
	mul.wide.s32 	%rd36, %r54, 4;
	add.s64 	%rd37, %rd2, %rd36;
	mov.b32 	%r55, 0;
	st.global.u32 	[%rd37], %r55;
$L__BB1_26:
	sub.f32 	%f80, %f15, %f14;
	add.s64 	%rd39, %rd2, %rd28;
	st.global.f32 	[%rd39], %f80;
$L__BB1_27:
	ret;

}
	// .globl	_Z28backward_output_layer_kernelPfS_S_PKfS1_S1_S1_iii
.visible .entry _Z28backward_output_layer_kernelPfS_S_PKfS1_S1_S1_iii(
	.param .u64 .ptr .align 1 _Z28backward_output_layer_kernelPfS_S_PKfS1_S1_S1_iii_param_0,
	.param .u64 .ptr .align 1 _Z28backward_output_layer_kernelPfS_S_PKfS1_S1_S1_iii_param_1,
	.param .u64 .ptr .align 1 _Z28backward_output_layer_kernelPfS_S_PKfS1_S1_S1_iii_param_2,
	.param .u64 .ptr .align 1 _Z28backward_output_layer_kernelPfS_S_PKfS1_S1_S1_iii_param_3,
	.param .u64 .ptr .align 1 _Z28backward_output_layer_kernelPfS_S_PKfS1_S1_S1_iii_param_4,
	.param .u64 .ptr .align 1 _Z28backward_output_layer_kernelPfS_S_PKfS1_S1_S1_iii_param_5,
	.param .u64 .ptr .align 1 _Z28backward_output_layer_kernelPfS_S_PKfS1_S1_S1_iii_param_6,
	.param .u32 _Z28backward_output_layer_kernelPfS_S_PKfS1_S1_S1_iii_param_7,
	.param .u32 _Z28backward_output_layer_kernelPfS_S_PKfS1_S1_S1_iii_param_8,
	.param .u32 _Z28backward_output_layer_kernelPfS_S_PKfS1_S1_S1_iii_param_9
)
{
	.reg .pred 	%p<44>;
	.reg .b32 	%r<220>;
	.reg .b32 	%f<270>;
	.reg .b64 	%rd<155>;

	ld.param.u64 	%rd9, [_Z28backward_output_layer_kernelPfS_S_PKfS1_S1_S1_iii_param_0];
	ld.param.u64 	%rd7, [_Z28backward_output_layer_kernelPfS_S_PKfS1_S1_S1_iii_param_2];
	ld.param.u64 	%rd10, [_Z28backward_output_layer_kernelPfS_S_PKfS1_S1_S1_iii_param_3];
	ld.param.u64 	%rd11, [_Z28backward_output_layer_kernelPfS_S_PKfS1_S1_S1_iii_param_4];
	ld.param.u64 	%rd12, [_Z28backward_output_layer_kernelPfS_S_PKfS1_S1_S1_iii_param_5];
	ld.param.u64 	%rd8, [_Z28backward_output_layer_kernelPfS_S_PKfS1_S1_S1_iii_param_6];
	ld.param.u32 	%r125, [_Z28backward_output_layer_kernelPfS_S_PKfS1_S1_S1_iii_param_7];
	ld.param.u32 	%r126, [_Z28backward_output_layer_kernelPfS_S_PKfS1_S1_S1_iii_param_8];
	ld.param.u32 	%r127, [_Z28backward_output_layer_kernelPfS_S_PKfS1_S1_S1_iii_param_9];
	cvta.to.global.u64 	%rd1, %rd11;
	cvta.to.global.u64 	%rd2, %rd12;
	cvta.to.global.u64 	%rd3, %rd9;
	cvta.to.global.u64 	%rd4, %rd10;
	mov.u32 	%r128, %ctaid.y;
	mov.u32 	%r129, %ntid.y;
	mov.u32 	%r130, %tid.y;
	mad.lo.s32 	%r1, %r128, %r129, %r130;
	mov.u32 	%r131, %ctaid.x;
	mov.u32 	%r2, %ntid.x;
	mov.u32 	%r3, %tid.x;
	mad.lo.s32 	%r4, %r131, %r2, %r3;
	setp.ge.s32 	%p1, %r1, %r125;
	setp.ge.s32 	%p2, %r4, %r126;
	or.pred  	%p3, %p1, %p2;
	@%p3 bra 	$L__BB2_15;
	setp.lt.s32 	%p4, %r127, 1;
	mov.f32 	%f252, 0f00000000;
	@%p4 bra 	$L__BB2_14;
	mul.lo.s32 	%r5, %r127, %r1;
	mul.lo.s32 	%r6, %r127, %r4;
	add.s32 	%r133, %r127, -1;
	and.b32  	%r7, %r127, 15;
	setp.lt.u32 	%p5, %r133, 15;
	mov.f32 	%f252, 0f00000000;
	mov.b32 	%r183, 0;
	@%p5 bra 	$L__BB2_5;
	and.b32  	%r183, %r127, 2147483632;
	mov.f32 	%f252, 0f00000000;
	mov.b32 	%r181, 0;
$L__BB2_4:
	.pragma "nounroll";
	add.s32 	%r135, %r181, %r5;
	mul.wide.u32 	%rd13, %r135, 4;
	add.s64 	%rd14, %rd4, %rd13;
	ld.global.f32 	%f43, [%rd14];
	add.s32 	%r136, %r181, %r6;
	mul.wide.s32 	%rd15, %r136, 4;
	add.s64 	%rd16, %rd1, %rd15;
	ld.global.f32 	%f44, [%rd16];
	fma.rn.f32 	%f45, %f43, %f44, %f252;
	ld.global.f32 	%f46, [%rd14+4];
	ld.global.f32 	%f47, [%rd16+4];
	fma.rn.f32 	%f48, %f46, %f47, %f45;
	ld.global.f32 	%f49, [%rd14+8];
	ld.global.f32 	%f50, [%rd16+8];
	fma.rn.f32 	%f51, %f49, %f50, %f48;
	ld.global.f32 	%f52, [%rd14+12];
	ld.global.f32 	%f53, [%rd16+12];
	fma.rn.f32 	%f54, %f52, %f53, %f51;
	ld.global.f32 	%f55, [%rd14+16];
	ld.global.f32 	%f56, [%rd16+16];
	fma.rn.f32 	%f57, %f55, %f56, %f54;
	ld.global.f32 	%f58, [%rd14+20];
	ld.global.f32 	%f59, [%rd16+20];
	fma.rn.f32 	%f60, %f58, %f59, %f57;
	ld.global.f32 	%f61, [%rd14+24];
	ld.global.f32 	%f62, [%rd16+24];
	fma.rn.f32 	%f63, %f61, %f62, %f60;
	ld.global.f32 	%f64, [%rd14+28];
	ld.global.f32 	%f65, [%rd16+28];
	fma.rn.f32 	%f66, %f64, %f65, %f63;
	ld.global.f32 	%f67, [%rd14+32];
	ld.global.f32 	%f68, [%rd16+32];
	fma.rn.f32 	%f69, %f67, %f68, %f66;
	ld.global.f32 	%f70, [%rd14+36];
	ld.global.f32 	%f71, [%rd16+36];
	fma.rn.f32 	%f72, %f70, %f71, %f69;
	ld.global.f32 	%f73, [%rd14+40];
	ld.global.f32 	%f74, [%rd16+40];
	fma.rn.f32 	%f75, %f73, %f74, %f72;
	ld.global.f32 	%f76, [%rd14+44];
	ld.global.f32 	%f77, [%rd16+44];
	fma.rn.f32 	%f78, %f76, %f77, %f75;
	ld.global.f32 	%f79, [%rd14+48];
	ld.global.f32 	%f80, [%rd16+48];
	fma.rn.f32 	%f81, %f79, %f80, %f78;
	ld.global.f32 	%f82, [%rd14+52];
	ld.global.f32 	%f83, [%rd16+52];
	fma.rn.f32 	%f84, %f82, %f83, %f81;
	ld.global.f32 	%f85, [%rd14+56];
	ld.global.f32 	%f86, [%rd16+56];
	fma.rn.f32 	%f87, %f85, %f86, %f84;
	ld.global.f32 	%f88, [%rd14+60];
	ld.global.f32 	%f89, [%rd16+60];
	fma.rn.f32 	%f252, %f88, %f89, %f87;
	add.s32 	%r181, %r181, 16;
	setp.ne.s32 	%p6, %r181, %r183;
	@%p6 bra 	$L__BB2_4;
$L__BB2_5:
	setp.eq.s32 	%p7, %r7, 0;
	@%p7 bra 	$L__BB2_14;
	and.b32  	%r12, %r127, 7;
	setp.lt.u32 	%p8, %r7, 8;
	@%p8 bra 	$L__BB2_8;
	add.s32 	%r137, %r183, %r5;
	mul.wide.u32 	%rd17, %r137, 4;
	add.s64 	%rd18, %rd4, %rd17;
	ld.global.f32 	%f91, [%rd18];
	add.s32 	%r138, %r183, %r6;
	mul.wide.s32 	%rd19, %r138, 4;
	add.s64 	%rd20, %rd1, %rd19;
	ld.global.f32 	%f92, [%rd20];
	fma.rn.f32 	%f93, %f91, %f92, %f252;
	cvt.u64.u32 	%rd21, %r5;
	cvt.u64.u32 	%rd22, %r183;
	add.s64 	%rd23, %rd22, %rd21;
	shl.b64 	%rd24, %rd23, 2;
	add.s64 	%rd25, %rd4, %rd24;
	ld.global.f32 	%f94, [%rd25+4];
	ld.global.f32 	%f95, [%rd20+4];
	fma.rn.f32 	%f96, %f94, %f95, %f93;
	ld.global.f32 	%f97, [%rd25+8];
	ld.global.f32 	%f98, [%rd20+8];
	fma.rn.f32 	%f99, %f97, %f98, %f96;
	ld.global.f32 	%f100, [%rd25+12];
	ld.global.f32 	%f101, [%rd20+12];
	fma.rn.f32 	%f102, %f100, %f101, %f99;
	ld.global.f32 	%f103, [%rd25+16];
	ld.global.f32 	%f104, [%rd20+16];
	fma.rn.f32 	%f105, %f103, %f104, %f102;
	ld.global.f32 	%f106, [%rd25+20];
	ld.global.f32 	%f107, [%rd20+20];
	fma.rn.f32 	%f108, %f106, %f107, %f105;
	ld.global.f32 	%f109, [%rd25+24];
	ld.global.f32 	%f110, [%rd20+24];
	fma.rn.f32 	%f111, %f109, %f110, %f108;
	ld.global.f32 	%f112, [%rd25+28];
	ld.global.f32 	%f113, [%rd20+28];
	fma.rn.f32 	%f252, %f112, %f113, %f111;
	add.s32 	%r183, %r183, 8;
$L__BB2_8:
	setp.eq.s32 	%p9, %r12, 0;
	@%p9 bra 	$L__BB2_14;
	and.b32  	%r15, %r127, 3;
	setp.lt.u32 	%p10, %r12, 4;
	@%p10 bra 	$L__BB2_11;
	add.s32 	%r139, %r183, %r5;
	mul.wide.u32 	%rd26, %r139, 4;
	add.s64 	%rd27, %rd4, %rd26;
	ld.global.f32 	%f115, [%rd27];
	add.s32 	%r140, %r183, %r6;
	mul.wide.s32 	%rd28, %r140, 4;
	add.s64 	%rd29, %rd1, %rd28;
	ld.global.f32 	%f116, [%rd29];
	fma.rn.f32 	%f117, %f115, %f116, %f252;
	cvt.u64.u32 	%rd30, %r5;
	cvt.u64.u32 	%rd31, %r183;
	add.s64 	%rd32, %rd31, %rd30;
	shl.b64 	%rd33, %rd32, 2;
	add.s64 	%rd34, %rd4, %rd33;
	ld.global.f32 	%f118, [%rd34+4];
	ld.global.f32 	%f119, [%rd29+4];
	fma.rn.f32 	%f120, %f118, %f119, %f117;
	ld.global.f32 	%f121, [%rd34+8];
	ld.global.f32 	%f122, [%rd29+8];
	fma.rn.f32 	%f123, %f121, %f122, %f120;
	ld.global.f32 	%f124, [%rd34+12];
	ld.global.f32 	%f125, [%rd29+12];
	fma.rn.f32 	%f252, %f124, %f125, %f123;
	add.s32 	%r183, %r183, 4;
$L__BB2_11:
	setp.eq.s32 	%p11, %r15, 0;
	@%p11 bra 	$L__BB2_14;
	mov.b32 	%r186, 0;
$L__BB2_13:
	.pragma "nounroll";
	add.s32 	%r142, %r183, %r5;
	mul.wide.u32 	%rd35, %r142, 4;
	add.s64 	%rd36, %rd4, %rd35;
	ld.global.f32 	%f126, [%rd36];
	add.s32 	%r143, %r183, %r6;
	mul.wide.s32 	%rd37, %r143, 4;
	add.s64 	%rd38, %rd1, %rd37;
	ld.global.f32 	%f127, [%rd38];
	fma.rn.f32 	%f252, %f126, %f127, %f252;
	add.s32 	%r183, %r183, 1;
	add.s32 	%r186, %r186, 1;
	setp.ne.s32 	%p12, %r186, %r15;
	@%p12 bra 	$L__BB2_13;
$L__BB2_14:
	mad.lo.s32 	%r144, %r126, %r1, %r4;
	cvta.to.global.u64 	%rd39, %rd8;
	mul.wide.s32 	%rd40, %r144, 4;
	add.s64 	%rd41, %rd39, %rd40;
	ld.global.f32 	%f128, [%rd41];
	setp.gt.f32 	%p13, %f128, 0f00000000;
	selp.f32 	%f129, 0f3F800000, 0f00000000, %p13;
	mul.f32 	%f130, %f252, %f129;
	cvta.to.global.u64 	%rd42, %rd7;
	add.s64 	%rd43, %rd42, %rd40;
	st.global.f32 	[%rd43], %f130;
$L__BB2_15:
	mul.lo.s32 	%r22, %r127, %r126;
	mov.u32 	%r145, %nctaid.x;
	mul.lo.s32 	%r146, %r145, %r2;
	add.s32 	%r147, %r146, %r22;
	add.s32 	%r148, %r147, -1;
	div.u32 	%r23, %r148, %r146;
	setp.lt.s32 	%p14, %r23, 1;
	@%p14 bra 	$L__BB2_48;
	mul.lo.s32 	%r24, %r23, %r4;
	setp.lt.s32 	%p15, %r125, 1;
	@%p15 bra 	$L__BB2_32;
	and.b32  	%r25, %r125, 7;
	and.b32  	%r26, %r125, 3;
	and.b32  	%r27, %r125, 2147483640;
	and.b32  	%r28, %r125, 1;
	neg.s32 	%r29, %r27;
	shl.b32 	%r30, %r127, 3;
	shl.b32 	%r31, %r126, 3;
	mov.b32 	%r187, 0;
	mul.wide.s32 	%rd83, %r126, 4;
	mul.wide.s32 	%rd85, %r127, 4;
$L__BB2_18:
	add.s32 	%r33, %r187, %r24;
	setp.ge.s32 	%p25, %r33, %r22;
	@%p25 bra 	$L__BB2_31;
	setp.lt.u32 	%p26, %r125, 8;
	div.s32 	%r34, %r33, %r127;
	mul.lo.s32 	%r157, %r34, %r127;
	sub.s32 	%r35, %r33, %r157;
	mov.f32 	%f260, 0f00000000;
	mov.b32 	%r192, 0;
	@%p26 bra 	$L__BB2_22;
	mov.f32 	%f260, 0f00000000;
	mov.u32 	%r188, %r34;
	mov.u32 	%r189, %r35;
	mov.u32 	%r190, %r29;
$L__BB2_21:
	.pragma "nounroll";
	mul.wide.s32 	%rd47, %r188, 4;
	add.s64 	%rd48, %rd2, %rd47;
	ld.global.f32 	%f139, [%rd48];
	mul.wide.s32 	%rd49, %r189, 4;
	add.s64 	%rd50, %rd4, %rd49;
	ld.global.f32 	%f140, [%rd50];
	fma.rn.f32 	%f141, %f139, %f140, %f260;
	mul.wide.s32 	%rd51, %r126, 4;
	add.s64 	%rd52, %rd48, %rd51;
	ld.global.f32 	%f142, [%rd52];
	mul.wide.s32 	%rd53, %r127, 4;
	add.s64 	%rd54, %rd50, %rd53;
	ld.global.f32 	%f143, [%rd54];
	fma.rn.f32 	%f144, %f142, %f143, %f141;
	add.s64 	%rd55, %rd52, %rd51;
	ld.global.f32 	%f145, [%rd55];
	add.s64 	%rd56, %rd54, %rd53;
	ld.global.f32 	%f146, [%rd56];
	fma.rn.f32 	%f147, %f145, %f146, %f144;
	add.s64 	%rd57, %rd55, %rd51;
	ld.global.f32 	%f148, [%rd57];
	add.s64 	%rd58, %rd56, %rd53;
	ld.global.f32 	%f149, [%rd58];
	fma.rn.f32 	%f150, %f148, %f149, %f147;
	add.s64 	%rd59, %rd57, %rd51;
	ld.global.f32 	%f151, [%rd59];
	add.s64 	%rd60, %rd58, %rd53;
	ld.global.f32 	%f152, [%rd60];
	fma.rn.f32 	%f153, %f151, %f152, %f150;
	add.s64 	%rd61, %rd59, %rd51;
	ld.global.f32 	%f154, [%rd61];
	add.s64 	%rd62, %rd60, %rd53;
	ld.global.f32 	%f155, [%rd62];
	fma.rn.f32 	%f156, %f154, %f155, %f153;
	add.s64 	%rd63, %rd61, %rd51;
	ld.global.f32 	%f157, [%rd63];
	add.s64 	%rd64, %rd62, %rd53;
	ld.global.f32 	%f158, [%rd64];
	fma.rn.f32 	%f159, %f157, %f158, %f156;
	add.s64 	%rd65, %rd63, %rd51;
	ld.global.f32 	%f160, [%rd65];
	add.s64 	%rd66, %rd64, %rd53;
	ld.global.f32 	%f161, [%rd66];
	fma.rn.f32 	%f260, %f160, %f161, %f159;
	add.s32 	%r190, %r190, 8;
	add.s32 	%r189, %r189, %r30;
	add.s32 	%r188, %r188, %r31;
	setp.ne.s32 	%p27, %r190, 0;
	mov.u32 	%r192, %r27;
	@%p27 bra 	$L__BB2_21;
$L__BB2_22:
	setp.eq.s32 	%p28, %r25, 0;
	@%p28 bra 	$L__BB2_30;
	add.s32 	%r158, %r25, -1;
	setp.lt.u32 	%p29, %r158, 3;
	@%p29 bra 	$L__BB2_25;
	mad.lo.s32 	%r159, %r192, %r126, %r34;
	mul.wide.s32 	%rd67, %r159, 4;
	add.s64 	%rd68, %rd2, %rd67;
	ld.global.f32 	%f163, [%rd68];
	mad.lo.s32 	%r160, %r192, %r127, %r35;
	mul.wide.s32 	%rd69, %r160, 4;
	add.s64 	%rd70, %rd4, %rd69;
	ld.global.f32 	%f164, [%rd70];
	fma.rn.f32 	%f165, %f163, %f164, %f260;
	add.s64 	%rd72, %rd68, %rd83;
	ld.global.f32 	%f166, [%rd72];
	add.s64 	%rd74, %rd70, %rd85;
	ld.global.f32 	%f167, [%rd74];
	fma.rn.f32 	%f168, %f166, %f167, %f165;
	add.s64 	%rd75, %rd72, %rd83;
	ld.global.f32 	%f169, [%rd75];
	add.s64 	%rd76, %rd74, %rd85;
	ld.global.f32 	%f170, [%rd76];
	fma.rn.f32 	%f171, %f169, %f170, %f168;
	add.s64 	%rd77, %rd75, %rd83;
	ld.global.f32 	%f172, [%rd77];
	add.s64 	%rd78, %rd76, %rd85;
	ld.global.f32 	%f173, [%rd78];
	fma.rn.f32 	%f260, %f172, %f173, %f171;
	add.s32 	%r192, %r192, 4;
$L__BB2_25:
	setp.eq.s32 	%p30, %r26, 0;
	@%p30 bra 	$L__BB2_30;
	setp.eq.s32 	%p31, %r26, 1;
	@%p31 bra 	$L__BB2_28;
	mad.lo.s32 	%r161, %r192, %r126, %r34;
	mul.wide.s32 	%rd79, %r161, 4;
	add.s64 	%rd80, %rd2, %rd79;
	ld.global.f32 	%f175, [%rd80];
	mad.lo.s32 	%r162, %r192, %r127, %r35;
	mul.wide.s32 	%rd81, %r162, 4;
	add.s64 	%rd82, %rd4, %rd81;
	ld.global.f32 	%f176, [%rd82];
	fma.rn.f32 	%f177, %f175, %f176, %f260;
	add.s64 	%rd84, %rd80, %rd83;
	ld.global.f32 	%f178, [%rd84];
	add.s64 	%rd86, %rd82, %rd85;
	ld.global.f32 	%f179, [%rd86];
	fma.rn.f32 	%f260, %f178, %f179, %f177;
	add.s32 	%r192, %r192, 2;
$L__BB2_28:
	setp.eq.s32 	%p32, %r28, 0;
	@%p32 bra 	$L__BB2_30;
	mad.lo.s32 	%r163, %r192, %r126, %r34;
	mul.wide.s32 	%rd87, %r163, 4;
	add.s64 	%rd88, %rd2, %rd87;
	ld.global.f32 	%f180, [%rd88];
	mad.lo.s32 	%r164, %r192, %r127, %r35;
	mul.wide.s32 	%rd89, %r164, 4;
	add.s64 	%rd90, %rd4, %rd89;
	ld.global.f32 	%f181, [%rd90];
	fma.rn.f32 	%f260, %f180, %f181, %f260;
$L__BB2_30:
	mul.wide.s32 	%rd91, %r33, 4;
	add.s64 	%rd92, %rd3, %rd91;
	atom.global.add.f32 	%f182, [%rd92], %f260;
$L__BB2_31:
	add.s32 	%r187, %r187, 1;
	setp.lt.s32 	%p33, %r187, %r23;
	@%p33 bra 	$L__BB2_18;
	bra.uni 	$L__BB2_48;
$L__BB2_32:
	and.b32  	%r48, %r23, 3;
	setp.lt.u32 	%p16, %r23, 4;
	mov.b32 	%r196, 0;
	@%p16 bra 	$L__BB2_43;
	and.b32  	%r196, %r23, 2147483644;
	mov.b32 	%r194, 0;
$L__BB2_34:
	add.s32 	%r51, %r194, %r24;
	setp.ge.s32 	%p17, %r51, %r22;
	mul.wide.s32 	%rd44, %r51, 4;
	add.s64 	%rd5, %rd3, %rd44;
	@%p17 bra 	$L__BB2_36;
	atom.global.add.f32 	%f131, [%rd5], 0f00000000;
$L__BB2_36:
	add.s32 	%r151, %r51, 1;
	setp.ge.s32 	%p18, %r151, %r22;
	@%p18 bra 	$L__BB2_38;
	atom.global.add.f32 	%f132, [%rd5+4], 0f00000000;
$L__BB2_38:
	add.s32 	%r152, %r51, 2;
	setp.ge.s32 	%p19, %r152, %r22;
	@%p19 bra 	$L__BB2_40;
	atom.global.add.f32 	%f133, [%rd5+8], 0f00000000;
$L__BB2_40:
	add.s32 	%r153, %r51, 3;
	setp.ge.s32 	%p20, %r153, %r22;
	@%p20 bra 	$L__BB2_42;
	atom.global.add.f32 	%f134, [%rd5+12], 0f00000000;
$L__BB2_42:
	add.s32 	%r194, %r194, 4;
	setp.ne.s32 	%p21, %r194, %r196;
	@%p21 bra 	$L__BB2_34;
$L__BB2_43:
	setp.eq.s32 	%p22, %r48, 0;
	@%p22 bra 	$L__BB2_48;
	mov.b32 	%r197, 0;
$L__BB2_45:
	.pragma "nounroll";
	add.s32 	%r56, %r196, %r24;
	setp.ge.s32 	%p23, %r56, %r22;
	@%p23 bra 	$L__BB2_47;
	mul.wide.s32 	%rd45, %r56, 4;
	add.s64 	%rd46, %rd3, %rd45;
	atom.global.add.f32 	%f135, [%rd46], 0f00000000;
$L__BB2_47:
	add.s32 	%r196, %r196, 1;
	add.s32 	%r197, %r197, 1;
	setp.ne.s32 	%p24, %r197, %r48;
	@%p24 bra 	$L__BB2_45;
$L__BB2_48:
	setp.ge.u32 	%p34, %r3, %r127;
	@%p34 bra 	$L__BB2_63;
	setp.lt.s32 	%p35, %r125, 1;
	mov.f32 	%f269, 0f00000000;
	@%p35 bra 	$L__BB2_62;
	and.b32  	%r59, %r125, 15;
	setp.lt.u32 	%p36, %r125, 16;
	mov.f32 	%f269, 0f00000000;
	mov.b32 	%r216, 0;
	@%p36 bra 	$L__BB2_53;
	and.b32  	%r216, %r125, 2147483632;
	neg.s32 	%r214, %r216;
	add.s32 	%r213, %r3, %r127;
	shl.b32 	%r63, %r127, 4;
	shl.b32 	%r166, %r127, 1;
	add.s32 	%r212, %r3, %r166;
	mad.lo.s32 	%r211, %r127, 3, %r3;
	shl.b32 	%r167, %r127, 2;
	add.s32 	%r210, %r3, %r167;
	mad.lo.s32 	%r209, %r127, 5, %r3;
	mad.lo.s32 	%r208, %r127, 6, %r3;
	mad.lo.s32 	%r207, %r127, 7, %r3;
	shl.b32 	%r168, %r127, 3;
	add.s32 	%r206, %r3, %r168;
	mad.lo.s32 	%r205, %r127, 9, %r3;
	mad.lo.s32 	%r204, %r127, 10, %r3;
	mad.lo.s32 	%r203, %r127, 11, %r3;
	mad.lo.s32 	%r202, %r127, 12, %r3;
	mad.lo.s32 	%r201, %r127, 13, %r3;
	mad.lo.s32 	%r200, %r127, 14, %r3;
	mad.lo.s32 	%r199, %r127, 15, %r3;
	mov.f32 	%f269, 0f00000000;
	mov.u32 	%r198, %r3;
$L__BB2_52:
	.pragma "nounroll";
	mul.wide.u32 	%rd93, %r198, 4;
	add.s64 	%rd94, %rd4, %rd93;
	ld.global.f32 	%f187, [%rd94];
	add.f32 	%f188, %f269, %f187;
	mul.wide.u32 	%rd95, %r213, 4;
	add.s64 	%rd96, %rd4, %rd95;
	ld.global.f32 	%f189, [%rd96];
	add.f32 	%f190, %f188, %f189;
	mul.wide.u32 	%rd97, %r212, 4;
	add.s64 	%rd98, %rd4, %rd97;
	ld.global.f32 	%f191, [%rd98];
	add.f32 	%f192, %f190, %f191;
	mul.wide.u32 	%rd99, %r211, 4;
	add.s64 	%rd100, %rd4, %rd99;
	ld.global.f32 	%f193, [%rd100];
	add.f32 	%f194, %f192, %f193;
	mul.wide.u32 	%rd101, %r210, 4;
	add.s64 	%rd102, %rd4, %rd101;
	ld.global.f32 	%f195, [%rd102];
	add.f32 	%f196, %f194, %f195;
	mul.wide.u32 	%rd103, %r209, 4;
	add.s64 	%rd104, %rd4, %rd103;
	ld.global.f32 	%f197, [%rd104];
	add.f32 	%f198, %f196, %f197;
	mul.wide.u32 	%rd105, %r208, 4;
	add.s64 	%rd106, %rd4, %rd105;
	ld.global.f32 	%f199, [%rd106];
	add.f32 	%f200, %f198, %f199;
	mul.wide.u32 	%rd107, %r207, 4;
	add.s64 	%rd108, %rd4, %rd107;
	ld.global.f32 	%f201, [%rd108];
	add.f32 	%f202, %f200, %f201;
	mul.wide.u32 	%rd109, %r206, 4;
	add.s64 	%rd110, %rd4, %rd109;
	ld.global.f32 	%f203, [%rd110];
	add.f32 	%f204, %f202, %f203;
	mul.wide.u32 	%rd111, %r205, 4;
	add.s64 	%rd112, %rd4, %rd111;
	ld.global.f32 	%f205, [%rd112];
	add.f32 	%f206, %f204, %f205;
	mul.wide.u32 	%rd113, %r204, 4;
	add.s64 	%rd114, %rd4, %rd113;
	ld.global.f32 	%f207, [%rd114];
	add.f32 	%f208, %f206, %f207;
	mul.wide.u32 	%rd115, %r203, 4;
	add.s64 	%rd116, %rd4, %rd115;
	ld.global.f32 	%f209, [%rd116];
	add.f32 	%f210, %f208, %f209;
	mul.wide.u32 	%rd117, %r202, 4;
	add.s64 	%rd118, %rd4, %rd117;
	ld.global.f32 	%f211, [%rd118];
	add.f32 	%f212, %f210, %f211;
	mul.wide.u32 	%rd119, %r201, 4;
	add.s64 	%rd120, %rd4, %rd119;
	ld.global.f32 	%f213, [%rd120];
	add.f32 	%f214, %f212, %f213;
	mul.wide.u32 	%rd121, %r200, 4;
	add.s64 	%rd122, %rd4, %rd121;
	ld.global.f32 	%f215, [%rd122];
	add.f32 	%f216, %f214, %f215;
	mul.wide.u32 	%rd123, %r199, 4;
	add.s64 	%rd124, %rd4, %rd123;
	ld.global.f32 	%f217, [%rd124];
	add.f32 	%f269, %f216, %f217;
	add.s32 	%r214, %r214, 16;
	add.s32 	%r213, %r213, %r63;
	add.s32 	%r212, %r212, %r63;
	add.s32 	%r211, %r211, %r63;
	add.s32 	%r210, %r210, %r63;
	add.s32 	%r209, %r209, %r63;
	add.s32 	%r208, %r208, %r63;
	add.s32 	%r207, %r207, %r63;
	add.s32 	%r206, %r206, %r63;
	add.s32 	%r205, %r205, %r63;
	add.s32 	%r204, %r204, %r63;
	add.s32 	%r203, %r203, %r63;
	add.s32 	%r202, %r202, %r63;
	add.s32 	%r201, %r201, %r63;
	add.s32 	%r200, %r200, %r63;
	add.s32 	%r199, %r199, %r63;
	add.s32 	%r198, %r198, %r63;
	setp.ne.s32 	%p37, %r214, 0;
	@%p37 bra 	$L__BB2_52;
$L__BB2_53:
	setp.eq.s32 	%p38, %r59, 0;
	@%p38 bra 	$L__BB2_62;
	and.b32  	%r113, %r125, 7;
	setp.lt.u32 	%p39, %r59, 8;
	@%p39 bra 	$L__BB2_56;
	mad.lo.s32 	%r169, %r216, %r127, %r3;
	mul.wide.u32 	%rd125, %r169, 4;
	add.s64 	%rd126, %rd4, %rd125;
	ld.global.f32 	%f219, [%rd126];
	add.f32 	%f220, %f269, %f219;
	add.s32 	%r170, %r169, %r127;
	mul.wide.u32 	%rd127, %r170, 4;
	add.s64 	%rd128, %rd4, %rd127;
	ld.global.f32 	%f221, [%rd128];
	add.f32 	%f222, %f220, %f221;
	add.s32 	%r171, %r170, %r127;
	mul.wide.u32 	%rd129, %r171, 4;
	add.s64 	%rd130, %rd4, %rd129;
	ld.global.f32 	%f223, [%rd130];
	add.f32 	%f224, %f222, %f223;
	add.s32 	%r172, %r171, %r127;
	mul.wide.u32 	%rd131, %r172, 4;
	add.s64 	%rd132, %rd4, %rd131;
	ld.global.f32 	%f225, [%rd132];
	add.f32 	%f226, %f224, %f225;
	add.s32 	%r173, %r172, %r127;
	mul.wide.u32 	%rd133, %r173, 4;
	add.s64 	%rd134, %rd4, %rd133;
	ld.global.f32 	%f227, [%rd134];
	add.f32 	%f228, %f226, %f227;
	add.s32 	%r174, %r173, %r127;
	mul.wide.u32 	%rd135, %r174, 4;
	add.s64 	%rd136, %rd4, %rd135;
	ld.global.f32 	%f229, [%rd136];
	add.f32 	%f230, %f228, %f229;
	add.s32 	%r175, %r174, %r127;
	mul.wide.u32 	%rd137, %r175, 4;
	add.s64 	%rd138, %rd4, %rd137;
	ld.global.f32 	%f231, [%rd138];
	add.f32 	%f232, %f230, %f231;
	add.s32 	%r176, %r175, %r127;
	mul.wide.u32 	%rd139, %r176, 4;
	add.s64 	%rd140, %rd4, %rd139;
	ld.global.f32 	%f233, [%rd140];
	add.f32 	%f269, %f232, %f233;
	add.s32 	%r216, %r216, 8;
$L__BB2_56:
	setp.eq.s32 	%p40, %r113, 0;
	@%p40 bra 	$L__BB2_62;
	and.b32  	%r116, %r125, 3;
	setp.lt.u32 	%p41, %r113, 4;
	@%p41 bra 	$L__BB2_59;
	mad.lo.s32 	%r177, %r216, %r127, %r3;
	mul.wide.u32 	%rd141, %r177, 4;
	add.s64 	%rd142, %rd4, %rd141;
	ld.global.f32 	%f235, [%rd142];
	add.f32 	%f236, %f269, %f235;
	add.s32 	%r178, %r177, %r127;
	mul.wide.u32 	%rd143, %r178, 4;
	add.s64 	%rd144, %rd4, %rd143;
	ld.global.f32 	%f237, [%rd144];
	add.f32 	%f238, %f236, %f237;
	add.s32 	%r179, %r178, %r127;
	mul.wide.u32 	%rd145, %r179, 4;
	add.s64 	%rd146, %rd4, %rd145;
	ld.global.f32 	%f239, [%rd146];
	add.f32 	%f240, %f238, %f239;
	add.s32 	%r180, %r179, %r127;
	mul.wide.u32 	%rd147, %r180, 4;
	add.s64 	%rd148, %rd4, %rd147;
	ld.global.f32 	%f241, [%rd148];
	add.f32 	%f269, %f240, %f241;
	add.s32 	%r216, %r216, 4;
$L__BB2_59:
	setp.eq.s32 	%p42, %r116, 0;
	@%p42 bra 	$L__BB2_62;
	mad.lo.s32 	%r219, %r216, %r127, %r3;
	neg.s32 	%r218, %r116;
$L__BB2_61:
	.pragma "nounroll";
	mul.wide.u32 	%rd149, %r219, 4;
	add.s64 	%rd150, %rd4, %rd149;
	ld.global.f32 	%f242, [%rd150];
	add.f32 	%f269, %f269, %f242;
	add.s32 	%r219, %r219, %r127;
	add.s32 	%r218, %r218, 1;
	setp.ne.s32 	%p43, %r218, 0;
	@%p43 bra 	$L__BB2_61;
$L__BB2_62:
	ld.param.u64 	%rd154, [_Z28backward_output_layer_kernelPfS_S_PKfS1_S1_S1_iii_param_1];
	cvta.to.global.u64 	%rd151, %rd154;
	mul.wide.u32 	%rd152, %r3, 4;
	add.s64 	%rd153, %rd151, %rd152;
	atom.global.add.f32 	%f243, [%rd153], %f269;
$L__BB2_63:
	ret;

}
	// .globl	_Z28backward_hidden_layer_kernelPfS_PKfS1_iii
.visible .entry _Z28backward_hidden_layer_kernelPfS_PKfS1_iii(
	.param .u64 .ptr .align 1 _Z28backward_hidden_layer_kernelPfS_PKfS1_iii_param_0,
	.param .u64 .ptr .align 1 _Z28backward_hidden_layer_kernelPfS_PKfS1_iii_param_1,
	.param .u64 .ptr .align 1 _Z28backward_hidden_layer_kernelPfS_PKfS1_iii_param_2,
	.param .u64 .ptr .align 1 _Z28backward_hidden_layer_kernelPfS_PKfS1_iii_param_3,
	.param .u32 _Z28backward_hidden_layer_kernelPfS_PKfS1_iii_param_4,
	.param .u32 _Z28backward_hidden_layer_kernelPfS_PKfS1_iii_param_5,
	.param .u32 _Z28backward_hidden_layer_kernelPfS_PKfS1_iii_param_6
)
{
	.reg .pred 	%p<25>;
	.reg .b32 	%r<75>;
	.reg .b32 	%f<152>;
	.reg .b64 	%rd<93>;

	ld.param.u64 	%rd3, [_Z28backward_hidden_layer_kernelPfS_PKfS1_iii_param_0];
	ld.param.u64 	%rd4, [_Z28backward_hidden_layer_kernelPfS_PKfS1_iii_param_1];
	ld.param.u64 	%rd5, [_Z28backward_hidden_layer_kernelPfS_PKfS1_iii_param_2];
	ld.param.u64 	%rd6, [_Z28backward_hidden_layer_kernelPfS_PKfS1_iii_param_3];
	ld.param.u32 	%r41, [_Z28backward_hidden_layer_kernelPfS_PKfS1_iii_param_4];
	ld.param.u32 	%r42, [_Z28backward_hidden_layer_kernelPfS_PKfS1_iii_param_5];
	ld.param.u32 	%r43, [_Z28backward_hidden_layer_kernelPfS_PKfS1_iii_param_6];
	cvta.to.global.u64 	%rd1, %rd6;
	cvta.to.global.u64 	%rd2, %rd5;
	mov.u32 	%r44, %ctaid.y;
	mov.u32 	%r45, %ntid.y;
	mov.u32 	%r46, %tid.y;
	mad.lo.s32 	%r1, %r44, %r45, %r46;
	mov.u32 	%r47, %ctaid.x;
	mov.u32 	%r48, %ntid.x;
	mov.u32 	%r49, %tid.x;
	mad.lo.s32 	%r2, %r47, %r48, %r49;
	setp.ge.s32 	%p1, %r1, %r42;
	setp.ge.s32 	%p2, %r2, %r43;
	or.pred  	%p3, %p1, %p2;
	@%p3 bra 	$L__BB3_14;
	setp.lt.s32 	%p4, %r41, 1;
	mov.f32 	%f142, 0f00000000;
	@%p4 bra 	$L__BB3_13;
	and.b32  	%r3, %r41, 7;
	setp.lt.u32 	%p5, %r41, 8;
	mov.f32 	%f142, 0f00000000;
	mov.b32 	%r66, 0;
	@%p5 bra 	$L__BB3_5;
	and.b32  	%r66, %r41, 2147483640;
	neg.s32 	%r64, %r66;
	shl.b32 	%r6, %r43, 3;
	shl.b32 	%r7, %r42, 3;
	mov.f32 	%f142, 0f00000000;
	mul.wide.s32 	%rd11, %r42, 4;
	mul.wide.s32 	%rd13, %r43, 4;
	mov.u32 	%r62, %r1;
	mov.u32 	%r63, %r2;
$L__BB3_4:
	.pragma "nounroll";
	mul.wide.s32 	%rd7, %r62, 4;
	add.s64 	%rd8, %rd1, %rd7;
	ld.global.f32 	%f30, [%rd8];
	mul.wide.s32 	%rd9, %r63, 4;
	add.s64 	%rd10, %rd2, %rd9;
	ld.global.f32 	%f31, [%rd10];
	fma.rn.f32 	%f32, %f30, %f31, %f142;
	add.s64 	%rd12, %rd8, %rd11;
	ld.global.f32 	%f33, [%rd12];
	add.s64 	%rd14, %rd10, %rd13;
	ld.global.f32 	%f34, [%rd14];
	fma.rn.f32 	%f35, %f33, %f34, %f32;
	add.s64 	%rd15, %rd12, %rd11;
	ld.global.f32 	%f36, [%rd15];
	add.s64 	%rd16, %rd14, %rd13;
	ld.global.f32 	%f37, [%rd16];
	fma.rn.f32 	%f38, %f36, %f37, %f35;
	add.s64 	%rd17, %rd15, %rd11;
	ld.global.f32 	%f39, [%rd17];
	add.s64 	%rd18, %rd16, %rd13;
	ld.global.f32 	%f40, [%rd18];
	fma.rn.f32 	%f41, %f39, %f40, %f38;
	add.s64 	%rd19, %rd17, %rd11;
	ld.global.f32 	%f42, [%rd19];
	add.s64 	%rd20, %rd18, %rd13;
	ld.global.f32 	%f43, [%rd20];
	fma.rn.f32 	%f44, %f42, %f43, %f41;
	add.s64 	%rd21, %rd19, %rd11;
	ld.global.f32 	%f45, [%rd21];
	add.s64 	%rd22, %rd20, %rd13;
	ld.global.f32 	%f46, [%rd22];
	fma.rn.f32 	%f47, %f45, %f46, %f44;
	add.s64 	%rd23, %rd21, %rd11;
	ld.global.f32 	%f48, [%rd23];
	add.s64 	%rd24, %rd22, %rd13;
	ld.global.f32 	%f49, [%rd24];
	fma.rn.f32 	%f50, %f48, %f49, %f47;
	add.s64 	%rd25, %rd23, %rd11;
	ld.global.f32 	%f51, [%rd25];
	add.s64 	%rd26, %rd24, %rd13;
	ld.global.f32 	%f52, [%rd26];
	fma.rn.f32 	%f142, %f51, %f52, %f50;
	add.s32 	%r64, %r64, 8;
	add.s32 	%r63, %r63, %r6;
	add.s32 	%r62, %r62, %r7;
	setp.ne.s32 	%p6, %r64, 0;
	@%p6 bra 	$L__BB3_4;
$L__BB3_5:
	setp.eq.s32 	%p7, %r3, 0;
	@%p7 bra 	$L__BB3_13;
	and.b32  	%r15, %r41, 3;
	setp.lt.u32 	%p8, %r3, 4;
	@%p8 bra 	$L__BB3_8;
	mad.lo.s32 	%r51, %r66, %r42, %r1;
	mul.wide.s32 	%rd27, %r51, 4;
	add.s64 	%rd28, %rd1, %rd27;
	ld.global.f32 	%f54, [%rd28];
	mad.lo.s32 	%r52, %r66, %r43, %r2;
	mul.wide.s32 	%rd29, %r52, 4;
	add.s64 	%rd30, %rd2, %rd29;
	ld.global.f32 	%f55, [%rd30];
	fma.rn.f32 	%f56, %f54, %f55, %f142;
	mul.wide.s32 	%rd31, %r42, 4;
	add.s64 	%rd32, %rd28, %rd31;
	ld.global.f32 	%f57, [%rd32];
	mul.wide.s32 	%rd33, %r43, 4;
	add.s64 	%rd34, %rd30, %rd33;
	ld.global.f32 	%f58, [%rd34];
	fma.rn.f32 	%f59, %f57, %f58, %f56;
	add.s64 	%rd35, %rd32, %rd31;
	ld.global.f32 	%f60, [%rd35];
	add.s64 	%rd36, %rd34, %rd33;
	ld.global.f32 	%f61, [%rd36];
	fma.rn.f32 	%f62, %f60, %f61, %f59;
	add.s64 	%rd37, %rd35, %rd31;
	ld.global.f32 	%f63, [%rd37];
	add.s64 	%rd38, %rd36, %rd33;
	ld.global.f32 	%f64, [%rd38];
	fma.rn.f32 	%f142, %f63, %f64, %f62;
	add.s32 	%r66, %r66, 4;
$L__BB3_8:
	setp.eq.s32 	%p9, %r15, 0;
	@%p9 bra 	$L__BB3_13;
	setp.eq.s32 	%p10, %r15, 1;
	@%p10 bra 	$L__BB3_11;
	mad.lo.s32 	%r53, %r66, %r42, %r1;
	mul.wide.s32 	%rd39, %r53, 4;
	add.s64 	%rd40, %rd1, %rd39;
	ld.global.f32 	%f66, [%rd40];
	mad.lo.s32 	%r54, %r66, %r43, %r2;
	mul.wide.s32 	%rd41, %r54, 4;
	add.s64 	%rd42, %rd2, %rd41;
	ld.global.f32 	%f67, [%rd42];
	fma.rn.f32 	%f68, %f66, %f67, %f142;
	mul.wide.s32 	%rd43, %r42, 4;
	add.s64 	%rd44, %rd40, %rd43;
	ld.global.f32 	%f69, [%rd44];
	mul.wide.s32 	%rd45, %r43, 4;
	add.s64 	%rd46, %rd42, %rd45;
	ld.global.f32 	%f70, [%rd46];
	fma.rn.f32 	%f142, %f69, %f70, %f68;
	add.s32 	%r66, %r66, 2;
$L__BB3_11:
	and.b32  	%r55, %r41, 1;
	setp.eq.b32 	%p11, %r55, 1;
	not.pred 	%p12, %p11;
	@%p12 bra 	$L__BB3_13;
	mad.lo.s32 	%r56, %r66, %r42, %r1;
	mul.wide.s32 	%rd47, %r56, 4;
	add.s64 	%rd48, %rd1, %rd47;
	ld.global.f32 	%f71, [%rd48];
	mad.lo.s32 	%r57, %r66, %r43, %r2;
	mul.wide.s32 	%rd49, %r57, 4;
	add.s64 	%rd50, %rd2, %rd49;
	ld.global.f32 	%f72, [%rd50];
	fma.rn.f32 	%f142, %f71, %f72, %f142;
$L__BB3_13:
	mad.lo.s32 	%r58, %r43, %r1, %r2;
	cvta.to.global.u64 	%rd51, %rd3;
	mul.wide.s32 	%rd52, %r58, 4;
	add.s64 	%rd53, %rd51, %rd52;
	atom.global.add.f32 	%f73, [%rd53], %f142;
$L__BB3_14:
	setp.ge.s32 	%p13, %r2, %r43;
	setp.ne.s32 	%p14, %r1, 0;
	or.pred  	%p15, %p14, %p13;
	@%p15 bra 	$L__BB3_29;
	setp.lt.s32 	%p16, %r41, 1;
	mov.f32 	%f151, 0f00000000;
	@%p16 bra 	$L__BB3_28;
	and.b32  	%r20, %r41, 15;
	setp.lt.u32 	%p17, %r41, 16;
	mov.f32 	%f151, 0f00000000;
	mov.b32 	%r71, 0;
	@%p17 bra 	$L__BB3_19;
	and.b32  	%r71, %r41, 2147483632;
	neg.s32 	%r69, %r71;
	shl.b32 	%r23, %r43, 4;
	mov.f32 	%f151, 0f00000000;
	mul.wide.s32 	%rd56, %r43, 4;
	mov.u32 	%r68, %r2;
$L__BB3_18:
	.pragma "nounroll";
	mul.wide.s32 	%rd54, %r68, 4;
	add.s64 	%rd55, %rd2, %rd54;
	ld.global.f32 	%f78, [%rd55];
	add.f32 	%f79, %f151, %f78;
	add.s64 	%rd57, %rd55, %rd56;
	ld.global.f32 	%f80, [%rd57];
	add.f32 	%f81, %f79, %f80;
	add.s64 	%rd58, %rd57, %rd56;
	ld.global.f32 	%f82, [%rd58];
	add.f32 	%f83, %f81, %f82;
	add.s64 	%rd59, %rd58, %rd56;
	ld.global.f32 	%f84, [%rd59];
	add.f32 	%f85, %f83, %f84;
	add.s64 	%rd60, %rd59, %rd56;
	ld.global.f32 	%f86, [%rd60];
	add.f32 	%f87, %f85, %f86;
	add.s64 	%rd61, %rd60, %rd56;
	ld.global.f32 	%f88, [%rd61];
	add.f32 	%f89, %f87, %f88;
	add.s64 	%rd62, %rd61, %rd56;
	ld.global.f32 	%f90, [%rd62];
	add.f32 	%f91, %f89, %f90;
	add.s64 	%rd63, %rd62, %rd56;
	ld.global.f32 	%f92, [%rd63];
	add.f32 	%f93, %f91, %f92;
	add.s64 	%rd64, %rd63, %rd56;
	ld.global.f32 	%f94, [%rd64];
	add.f32 	%f95, %f93, %f94;
	add.s64 	%rd65, %rd64, %rd56;
	ld.global.f32 	%f96, [%rd65];
	add.f32 	%f97, %f95, %f96;
	add.s64 	%rd66, %rd65, %rd56;
	ld.global.f32 	%f98, [%rd66];
	add.f32 	%f99, %f97, %f98;
	add.s64 	%rd67, %rd66, %rd56;
	ld.global.f32 	%f100, [%rd67];
	add.f32 	%f101, %f99, %f100;
	add.s64 	%rd68, %rd67, %rd56;
	ld.global.f32 	%f102, [%rd68];
	add.f32 	%f103, %f101, %f102;
	add.s64 	%rd69, %rd68, %rd56;
	ld.global.f32 	%f104, [%rd69];
	add.f32 	%f105, %f103, %f104;
	add.s64 	%rd70, %rd69, %rd56;
	ld.global.f32 	%f106, [%rd70];
	add.f32 	%f107, %f105, %f106;
	add.s64 	%rd71, %rd70, %rd56;
	ld.global.f32 	%f108, [%rd71];
	add.f32 	%f151, %f107, %f108;
	add.s32 	%r69, %r69, 16;
	add.s32 	%r68, %r68, %r23;
	setp.ne.s32 	%p18, %r69, 0;
	@%p18 bra 	$L__BB3_18;
$L__BB3_19:
	setp.eq.s32 	%p19, %r20, 0;
	@%p19 bra 	$L__BB3_28;
	and.b32  	%r29, %r41, 7;
	setp.lt.u32 	%p20, %r20, 8;
	@%p20 bra 	$L__BB3_22;
	mad.lo.s32 	%r60, %r71, %r43, %r2;
	mul.wide.s32 	%rd72, %r60, 4;
	add.s64 	%rd73, %rd2, %rd72;
	ld.global.f32 	%f110, [%rd73];
	add.f32 	%f111, %f151, %f110;
	mul.wide.s32 	%rd74, %r43, 4;
	add.s64 	%rd75, %rd73, %rd74;
	ld.global.f32 	%f112, [%rd75];
	add.f32 	%f113, %f111, %f112;
	add.s64 	%rd76, %rd75, %rd74;
	ld.global.f32 	%f114, [%rd76];
	add.f32 	%f115, %f113, %f114;
	add.s64 	%rd77, %rd76, %rd74;
	ld.global.f32 	%f116, [%rd77];
	add.f32 	%f117, %f115, %f116;
	add.s64 	%rd78, %rd77, %rd74;
	ld.global.f32 	%f118, [%rd78];
	add.f32 	%f119, %f117, %f118;
	add.s64 	%rd79, %rd78, %rd74;
	ld.global.f32 	%f120, [%rd79];
	add.f32 	%f121, %f119, %f120;
	add.s64 	%rd80, %rd79, %rd74;
	ld.global.f32 	%f122, [%rd80];
	add.f32 	%f123, %f121, %f122;
	add.s64 	%rd81, %rd80, %rd74;
	ld.global.f32 	%f124, [%rd81];
	add.f32 	%f151, %f123, %f124;
	add.s32 	%r71, %r71, 8;
$L__BB3_22:
	setp.eq.s32 	%p21, %r29, 0;
	@%p21 bra 	$L__BB3_28;
	and.b32  	%r32, %r41, 3;
	setp.lt.u32 	%p22, %r29, 4;
	@%p22 bra 	$L__BB3_25;
	mad.lo.s32 	%r61, %r71, %r43, %r2;
	mul.wide.s32 	%rd82, %r61, 4;
	add.s64 	%rd83, %rd2, %rd82;
	ld.global.f32 	%f126, [%rd83];
	add.f32 	%f127, %f151, %f126;
	mul.wide.s32 	%rd84, %r43, 4;
	add.s64 	%rd85, %rd83, %rd84;
	ld.global.f32 	%f128, [%rd85];
	add.f32 	%f129, %f127, %f128;
	add.s64 	%rd86, %rd85, %rd84;
	ld.global.f32 	%f130, [%rd86];
	add.f32 	%f131, %f129, %f130;
	add.s64 	%rd87, %rd86, %rd84;
	ld.global.f32 	%f132, [%rd87];
	add.f32 	%f151, %f131, %f132;
	add.s32 	%r71, %r71, 4;
$L__BB3_25:
	setp.eq.s32 	%p23, %r32, 0;
	@%p23 bra 	$L__BB3_28;
	mad.lo.s32 	%r74, %r71, %r43, %r2;
	neg.s32 	%r73, %r32;
$L__BB3_27:
	.pragma "nounroll";
	mul.wide.s32 	%rd88, %r74, 4;
	add.s64 	%rd89, %rd2, %rd88;
	ld.global.f32 	%f133, [%rd89];
	add.f32 	%f151, %f151, %f133;
	add.s32 	%r74, %r74, %r43;
	add.s32 	%r73, %r73, 1;
	setp.ne.s32 	%p24, %r73, 0;
	@%p24 bra 	$L__BB3_27;
$L__BB3_28:
	cvta.to.global.u64 	%rd90, %rd4;
	mul.wide.s32 	%rd91, %r2, 4;
	add.s64 	%rd92, %rd90, %rd91;
	atom.global.add.f32 	%f134, [%rd92], %f151;
$L__BB3_29:
	ret;

}
	// .globl	_Z17sgd_update_kernelPfS_fii
.visible .entry _Z17sgd_update_kernelPfS_fii(
	.param .u64 .ptr .align 1 _Z17sgd_update_kernelPfS_fii_param_0,
	.param .u64 .ptr .align 1 _Z17sgd_update_kernelPfS_fii_param_1,
	.param .f32 _Z17sgd_update_kernelPfS_fii_param_2,
	.param .u32 _Z17sgd_update_kernelPfS_fii_param_3,
	.param .u32 _Z17sgd_update_kernelPfS_fii_param_4
)
{
	.reg .pred 	%p<3>;
	.reg .b32 	%r<8>;
	.reg .b32 	%f<8>;
	.reg .b64 	%rd<9>;

	ld.param.u64 	%rd2, [_Z17sgd_update_kernelPfS_fii_param_0];
	ld.param.u64 	%rd3, [_Z17sgd_update_kernelPfS_fii_param_1];
	ld.param.f32 	%f2, [_Z17sgd_update_kernelPfS_fii_param_2];
	ld.param.u32 	%r3, [_Z17sgd_update_kernelPfS_fii_param_3];
	ld.param.u32 	%r2, [_Z17sgd_update_kernelPfS_fii_param_4];
	mov.u32 	%r4, %ctaid.x;
	mov.u32 	%r5, %ntid.x;
	mov.u32 	%r6, %tid.x;
	mad.lo.s32 	%r1, %r4, %r5, %r6;
	setp.ge.s32 	%p1, %r1, %r3;
	@%p1 bra 	$L__BB4_3;
	cvta.to.global.u64 	%rd4, %rd3;
	mul.wide.s32 	%rd5, %r1, 4;
	add.s64 	%rd1, %rd4, %rd5;
	ld.global.f32 	%f1, [%rd1];
	setp.eq.f32 	%p2, %f1, 0f00000000;
	@%p2 bra 	$L__BB4_3;
	cvt.rn.f32.s32 	%f3, %r2;
	div.rn.f32 	%f4, %f1, %f3;
	mul.f32 	%f5, %f2, %f4;
	cvta.to.global.u64 	%rd6, %rd2;
	add.s64 	%rd8, %rd6, %rd5;
	ld.global.f32 	%f6, [%rd8];
	sub.f32 	%f7, %f6, %f5;
	st.global.f32 	[%rd8], %f7;
	mov.b32 	%r7, 0;
	st.global.u32 	[%rd1], %r7;
$L__BB4_3:
	ret;

}


// ===== COMPILED SASS (sm_100) =====

	.target	sm_100

	.elftype	@"ET_EXEC"


//--------------------- .note.nv.tkinfo           --------------------------
	.section	.note.nv.tkinfo,"",@"SHT_NOTE"
	.sectionflags	@"SHF_NOTE_NV_TKINFO"
	.tkinfo
        /*0018*/ 	.word	0x00000002
        /*0030*/ 	.string	""
        /*0030*/ 	.string	"ptxas"
        /*0030*/ 	.string	"Cuda compilation tools, release 13.0, V13.0.88"
        /*0030*/ 	.string	"Build cuda_13.0.r13.0/compiler.36424714_0"
        /*0030*/ 	.string	"-arch sm_100 -m 64 "



//--------------------- .note.nv.cuinfo           --------------------------
	.section	.note.nv.cuinfo,"",@"SHT_NOTE"
	.sectionflags	@"SHF_NOTE_NV_CUINFO"
        /*0018*/ 	.short	0x0002
        /*001a*/ 	.short	0x0064
        /*001c*/ 	.short	0x0082
	.zero		2


//--------------------- .nv.info                  --------------------------
	.section	.nv.info,"",@"SHT_CUDA_INFO"
	.align	4


	//----- nvinfo : EIATTR_REGCOUNT
	.align		4
        /*0000*/ 	.byte	0x04, 0x2f
        /*0002*/ 	.short	(.L_1 - .L_0)
	.align		4
.L_0:
        /*0004*/ 	.word	index@(_Z14forward_kernelPfS_PKfS1_S1_iiib)
        /*0008*/ 	.word	0x00000020


	//----- nvinfo : EIATTR_FRAME_SIZE
	.align		4
.L_1:
        /*000c*/ 	.byte	0x04, 0x11
        /*000e*/ 	.short	(.L_3 - .L_2)
	.align		4
.L_2:
        /*0010*/ 	.word	index@(_Z14forward_kernelPfS_PKfS1_S1_iiib)
        /*0014*/ 	.word	0x00000000


	//----- nvinfo : EIATTR_REGCOUNT
	.align		4
.L_3:
        /*0018*/ 	.byte	0x04, 0x2f
        /*001a*/ 	.short	(.L_5 - .L_4)
	.align		4
.L_4:
        /*001c*/ 	.word	index@(_Z39calculate_targets_and_loss_delta_kernelPfPKfS1_PKiS1_PKbfii)
        /*0020*/ 	.word	0x0000001d


	//----- nvinfo : EIATTR_FRAME_SIZE
	.align		4
.L_5:
        /*0024*/ 	.byte	0x04, 0x11
        /*0026*/ 	.short	(.L_7 - .L_6)
	.align		4
.L_6:
        /*0028*/ 	.word	index@(_Z39calculate_targets_and_loss_delta_kernelPfPKfS1_PKiS1_PKbfii)
        /*002c*/ 	.word	0x00000000


	//----- nvinfo : EIATTR_REGCOUNT
	.align		4
.L_7:
        /*0030*/ 	.byte	0x04, 0x2f
        /*0032*/ 	.short	(.L_9 - .L_8)
	.align		4
.L_8:
        /*0034*/ 	.word	index@(_Z28backward_output_layer_kernelPfS_S_PKfS1_S1_S1_iii)
        /*0038*/ 	.word	0x00000020


	//----- nvinfo : EIATTR_FRAME_SIZE
	.align		4
.L_9:
        /*003c*/ 	.byte	0x04, 0x11
        /*003e*/ 	.short	(.L_11 - .L_10)
	.align		4
.L_10:
        /*0040*/ 	.word	index@(_Z28backward_output_layer_kernelPfS_S_PKfS1_S1_S1_iii)
        /*0044*/ 	.word	0x00000000


	//----- nvinfo : EIATTR_REGCOUNT
	.align		4
.L_11:
        /*0048*/ 	.byte	0x04, 0x2f
        /*004a*/ 	.short	(.L_13 - .L_12)
	.align		4
.L_12:
        /*004c*/ 	.word	index@(_Z28backward_hidden_layer_kernelPfS_PKfS1_iii)
        /*0050*/ 	.word	0x00000020


	//----- nvinfo : EIATTR_FRAME_SIZE
	.align		4
.L_13:
        /*0054*/ 	.byte	0x04, 0x11
        /*0056*/ 	.short	(.L_15 - .L_14)
	.align		4
.L_14:
        /*0058*/ 	.word	index@(_Z28backward_hidden_layer_kernelPfS_PKfS1_iii)
        /*005c*/ 	.word	0x00000000


	//----- nvinfo : EIATTR_REGCOUNT
	.align		4
.L_15:
        /*0060*/ 	.byte	0x04, 0x2f
        /*0062*/ 	.short	(.L_17 - .L_16)
	.align		4
.L_16:
        /*0064*/ 	.word	index@(_Z17sgd_update_kernelPfS_fii)
        /*0068*/ 	.word	0x00000012


	//----- nvinfo : EIATTR_FRAME_SIZE
	.align		4
.L_17:
        /*006c*/ 	.byte	0x04, 0x11
        /*006e*/ 	.short	(.L_19 - .L_18)
	.align		4
.L_18:
        /*0070*/ 	.word	index@($__internal_0_$__cuda_sm3x_div_rn_noftz_f32_slowpath)
        /*0074*/ 	.word	0x00000000


	//----- nvinfo : EIATTR_FRAME_SIZE
	.align		4
.L_19:
        /*0078*/ 	.byte	0x04, 0x11
        /*007a*/ 	.short	(.L_21 - .L_20)
	.align		4
.L_20:
        /*007c*/ 	.word	index@(_Z17sgd_update_kernelPfS_fii)
        /*0080*/ 	.word	0x00000000


	//----- nvinfo : EIATTR_MIN_STACK_SIZE
	.align		4
.L_21:
        /*0084*/ 	.byte	0x04, 0x12
        /*0086*/ 	.short	(.L_23 - .L_22)
	.align		4
.L_22:
        /*0088*/ 	.word	index@(_Z17sgd_update_kernelPfS_fii)
        /*008c*/ 	.word	0x00000000


	//----- nvinfo : EIATTR_MIN_STACK_SIZE
	.align		4
.L_23:
        /*0090*/ 	.byte	0x04, 0x12
        /*0092*/ 	.short	(.L_25 - .L_24)
	.align		4
.L_24:
        /*0094*/ 	.word	index@(_Z28backward_hidden_layer_kernelPfS_PKfS1_iii)
        /*0098*/ 	.word	0x00000000


	//----- nvinfo : EIATTR_MIN_STACK_SIZE
	.align		4
.L_25:
        /*009c*/ 	.byte	0x04, 0x12
        /*009e*/ 	.short	(.L_27 - .L_26)
	.align		4
.L_26:
        /*00a0*/ 	.word	index@(_Z28backward_output_layer_kernelPfS_S_PKfS1_S1_S1_iii)
        /*00a4*/ 	.word	0x00000000


	//----- nvinfo : EIATTR_MIN_STACK_SIZE
	.align		4
.L_27:
        /*00a8*/ 	.byte	0x04, 0x12
        /*00aa*/ 	.short	(.L_29 - .L_28)
	.align		4
.L_28:
        /*00ac*/ 	.word	index@(_Z39calculate_targets_and_loss_delta_kernelPfPKfS1_PKiS1_PKbfii)
        /*00b0*/ 	.word	0x00000000


	//----- nvinfo : EIATTR_MIN_STACK_SIZE
	.align		4
.L_29:
        /*00b4*/ 	.byte	0x04, 0x12
        /*00b6*/ 	.short	(.L_31 - .L_30)
	.align		4
.L_30:
        /*00b8*/ 	.word	index@(_Z14forward_kernelPfS_PKfS1_S1_iiib)
        /*00bc*/ 	.word	0x00000000
.L_31:


//--------------------- .nv.compat                --------------------------
	.section	.nv.compat,"",@"SHT_CUDA_COMPAT_INFO"
	.align	4
        /*0000*/ 	.byte	0x02, 0x09, 0x00, 0x00, 0x02, 0x02, 0x01, 0x00, 0x02, 0x05, 0x05, 0x00, 0x03, 0x07, 0x01, 0x01
        /*0010*/ 	.byte	0x02, 0x03, 0x00, 0x00, 0x02, 0x06, 0x01, 0x00, 0x04, 0x0b, 0x08, 0x00, 0x01, 0x00, 0x00, 0x00
        /*0020*/ 	.byte	0x00, 0x00, 0x00, 0x00


//--------------------- .nv.info._Z17sgd_update_kernelPfS_fii --------------------------
	.section	.nv.info._Z17sgd_update_kernelPfS_fii,"",@"SHT_CUDA_INFO"
	.sectionflags	@""
	.align	4


	//----- nvinfo : EIATTR_CUDA_API_VERSION
	.align		4
        /*0000*/ 	.byte	0x04, 0x37
        /*0002*/ 	.short	(.L_33 - .L_32)
.L_32:
        /*0004*/ 	.word	0x00000082


	//----- nvinfo : EIATTR_KPARAM_INFO
	.align		4
.L_33:
        /*0008*/ 	.byte	0x04, 0x17
        /*000a*/ 	.short	(.L_35 - .L_34)
.L_34:
        /*000c*/ 	.word	0x00000000
        /*0010*/ 	.short	0x0004
        /*0012*/ 	.short	0x0018
        /*0014*/ 	.byte	0x00, 0xf0, 0x11, 0x00


	//----- nvinfo : EIATTR_KPARAM_INFO
	.align		4
.L_35:
        /*0018*/ 	.byte	0x04, 0x17
        /*001a*/ 	.short	(.L_37 - .L_36)
.L_36:
        /*001c*/ 	.word	0x00000000
        /*0020*/ 	.short	0x0003
        /*0022*/ 	.short	0x0014
        /*0024*/ 	.byte	0x00, 0xf0, 0x11, 0x00


	//----- nvinfo : EIATTR_KPARAM_INFO
	.align		4
.L_37:
        /*0028*/ 	.byte	0x04, 0x17
        /*002a*/ 	.short	(.L_39 - .L_38)
.L_38:
        /*002c*/ 	.word	0x00000000
        /*0030*/ 	.short	0x0002
        /*0032*/ 	.short	0x0010
        /*0034*/ 	.byte	0x00, 0xf0, 0x11, 0x00


	//----- nvinfo : EIATTR_KPARAM_INFO
	.align		4
.L_39:
        /*0038*/ 	.byte	0x04, 0x17
        /*003a*/ 	.short	(.L_41 - .L_40)
.L_40:
        /*003c*/ 	.word	0x00000000
        /*0040*/ 	.short	0x0001
        /*0042*/ 	.short	0x0008
        /*0044*/ 	.byte	0x00, 0xf5, 0x21, 0x00


	//----- nvinfo : EIATTR_KPARAM_INFO
	.align		4
.L_41:
        /*0048*/ 	.byte	0x04, 0x17
        /*004a*/ 	.short	(.L_43 - .L_42)
.L_42:
        /*004c*/ 	.word	0x00000000
        /*0050*/ 	.short	0x0000
        /*0052*/ 	.short	0x0000
        /*0054*/ 	.byte	0x00, 0xf5, 0x21, 0x00


	//----- nvinfo : EIATTR_SPARSE_MMA_MASK
	.align		4
.L_43:
        /*0058*/ 	.byte	0x03, 0x50
        /*005a*/ 	.short	0x0000


	//----- nvinfo : EIATTR_MAXREG_COUNT
	.align		4
        /*005c*/ 	.byte	0x03, 0x1b
        /*005e*/ 	.short	0x00ff


	//----- nvinfo : EIATTR_MERCURY_ISA_VERSION
	.align		4
        /*0060*/ 	.byte	0x03, 0x5f
        /*0062*/ 	.short	0x0101


	//----- nvinfo : EIATTR_VRC_CTA_INIT_COUNT
	.align		4
        /*0064*/ 	.byte	0x02, 0x4a
	.zero		1
	.zero		1


	//----- nvinfo : EIATTR_EXIT_INSTR_OFFSETS
	.align		4
        /*0068*/ 	.byte	0x04, 0x1c
        /*006a*/ 	.short	(.L_45 - .L_44)


	//   ....[0]....
.L_44:
        /*006c*/ 	.word	0x00000070


	//   ....[1]....
        /*0070*/ 	.word	0x000000d0


	//   ....[2]....
        /*0074*/ 	.word	0x00000240


	//----- nvinfo : EIATTR_CRS_STACK_SIZE
	.align		4
.L_45:
        /*0078*/ 	.byte	0x04, 0x1e
        /*007a*/ 	.short	(.L_47 - .L_46)
.L_46:
        /*007c*/ 	.word	0x00000000


	//----- nvinfo : EIATTR_CBANK_PARAM_SIZE
	.align		4
.L_47:
        /*0080*/ 	.byte	0x03, 0x19
        /*0082*/ 	.short	0x001c


	//----- nvinfo : EIATTR_PARAM_CBANK
	.align		4
        /*0084*/ 	.byte	0x04, 0x0a
        /*0086*/ 	.short	(.L_49 - .L_48)
	.align		4
.L_48:
        /*0088*/ 	.word	index@(.nv.constant0._Z17sgd_update_kernelPfS_fii)
        /*008c*/ 	.short	0x0380
        /*008e*/ 	.short	0x001c


	//----- nvinfo : EIATTR_SW_WAR
	.align		4
.L_49:
        /*0090*/ 	.byte	0x04, 0x36
        /*0092*/ 	.short	(.L_51 - .L_50)
.L_50:
        /*0094*/ 	.word	0x00000008
.L_51:


//--------------------- .nv.info._Z28backward_hidden_layer_kernelPfS_PKfS1_iii --------------------------
	.section	.nv.info._Z28backward_hidden_layer_kernelPfS_PKfS1_iii,"",@"SHT_CUDA_INFO"
	.sectionflags	@""
	.align	4


	//----- nvinfo : EIATTR_CUDA_API_VERSION
	.align		4
        /*0000*/ 	.byte	0x04, 0x37
        /*0002*/ 	.short	(.L_53 - .L_52)
.L_52:
        /*0004*/ 	.word	0x00000082


	//----- nvinfo : EIATTR_KPARAM_INFO
	.align		4
.L_53:
        /*0008*/ 	.byte	0x04, 0x17
        /*000a*/ 	.short	(.L_55 - .L_54)
.L_54:
        /*000c*/ 	.word	0x00000000
        /*0010*/ 	.short	0x0006
        /*0012*/ 	.short	0x0028
        /*0014*/ 	.byte	0x00, 0xf0, 0x11, 0x00


	//----- nvinfo : EIATTR_KPARAM_INFO
	.align		4
.L_55:
        /*0018*/ 	.byte	0x04, 0x17
        /*001a*/ 	.short	(.L_57 - .L_56)
.L_56:
        /*001c*/ 	.word	0x00000000
        /*0020*/ 	.short	0x0005
        /*0022*/ 	.short	0x0024
        /*0024*/ 	.byte	0x00, 0xf0, 0x11, 0x00


	//----- nvinfo : EIATTR_KPARAM_INFO
	.align		4
.L_57:
        /*0028*/ 	.byte	0x04, 0x17
        /*002a*/ 	.short	(.L_59 - .L_58)
.L_58:
        /*002c*/ 	.word	0x00000000
        /*0030*/ 	.short	0x0004
        /*0032*/ 	.short	0x0020
        /*0034*/ 	.byte	0x00, 0xf0, 0x11, 0x00


	//----- nvinfo : EIATTR_KPARAM_INFO
	.align		4
.L_59:
        /*0038*/ 	.byte	0x04, 0x17
        /*003a*/ 	.short	(.L_61 - .L_60)
.L_60:
        /*003c*/ 	.word	0x00000000
        /*0040*/ 	.short	0x0003
        /*0042*/ 	.short	0x0018
        /*0044*/ 	.byte	0x00, 0xf5, 0x21, 0x00


	//----- nvinfo : EIATTR_KPARAM_INFO
	.align		4
.L_61:
        /*0048*/ 	.byte	0x04, 0x17
        /*004a*/ 	.short	(.L_63 - .L_62)
.L_62:
        /*004c*/ 	.word	0x00000000
        /*0050*/ 	.short	0x0002
        /*0052*/ 	.short	0x0010
        /*0054*/ 	.byte	0x00, 0xf5, 0x21, 0x00


	//----- nvinfo : EIATTR_KPARAM_INFO
	.align		4
.L_63:
        /*0058*/ 	.byte	0x04, 0x17
        /*005a*/ 	.short	(.L_65 - .L_64)
.L_64:
        /*005c*/ 	.word	0x00000000
        /*0060*/ 	.short	0x0001
        /*0062*/ 	.short	0x0008
        /*0064*/ 	.byte	0x00, 0xf5, 0x21, 0x00


	//----- nvinfo : EIATTR_KPARAM_INFO
	.align		4
.L_65:
        /*0068*/ 	.byte	0x04, 0x17
        /*006a*/ 	.short	(.L_67 - .L_66)
.L_66:
        /*006c*/ 	.word	0x00000000
        /*0070*/ 	.short	0x0000
        /*0072*/ 	.short	0x0000
        /*0074*/ 	.byte	0x00, 0xf5, 0x21, 0x00


	//----- nvinfo : EIATTR_SPARSE_MMA_MASK
	.align		4
.L_67:
        /*0078*/ 	.byte	0x03, 0x50
        /*007a*/ 	.short	0x0000


	//----- nvinfo : EIATTR_MAXREG_COUNT
	.align		4
        /*007c*/ 	.byte	0x03, 0x1b
        /*007e*/ 	.short	0x00ff


	//----- nvinfo : EIATTR_MERCURY_ISA_VERSION
	.align		4
        /*0080*/ 	.byte	0x03, 0x5f
        /*0082*/ 	.short	0x0101


	//----- nvinfo : EIATTR_VRC_CTA_INIT_COUNT
	.align		4
        /*0084*/ 	.byte	0x02, 0x4a
	.zero		1
	.zero		1


	//----- nvinfo : EIATTR_EXIT_INSTR_OFFSETS
	.align		4
        /*0088*/ 	.byte	0x04, 0x1c
        /*008a*/ 	.short	(.L_69 - .L_68)


	//   ....[0]....
.L_68:
        /*008c*/ 	.word	0x000008e0


	//   ....[1]....
        /*0090*/ 	.word	0x00001140


	//----- nvinfo : EIATTR_CRS_STACK_SIZE
	.align		4
.L_69:
        /*0094*/ 	.byte	0x04, 0x1e
        /*0096*/ 	.short	(.L_71 - .L_70)
.L_70:
        /*0098*/ 	.word	0x00000000


	//----- nvinfo : EIATTR_CBANK_PARAM_SIZE
	.align		4
.L_71:
        /*009c*/ 	.byte	0x03, 0x19
        /*009e*/ 	.short	0x002c


	//----- nvinfo : EIATTR_PARAM_CBANK
	.align		4
        /*00a0*/ 	.byte	0x04, 0x0a
        /*00a2*/ 	.short	(.L_73 - .L_72)
	.align		4
.L_72:
        /*00a4*/ 	.word	index@(.nv.constant0._Z28backward_hidden_layer_kernelPfS_PKfS1_iii)
        /*00a8*/ 	.short	0x0380
        /*00aa*/ 	.short	0x002c


	//----- nvinfo : EIATTR_SW_WAR
	.align		4
.L_73:
        /*00ac*/ 	.byte	0x04, 0x36
        /*00ae*/ 	.short	(.L_75 - .L_74)
.L_74:
        /*00b0*/ 	.word	0x00000008
.L_75:


//--------------------- .nv.info._Z28backward_output_layer_kernelPfS_S_PKfS1_S1_S1_iii --------------------------
	.section	.nv.info._Z28backward_output_layer_kernelPfS_S_PKfS1_S1_S1_iii,"",@"SHT_CUDA_INFO"
	.sectionflags	@""
	.align	4


	//----- nvinfo : EIATTR_CUDA_API_VERSION
	.align		4
        /*0000*/ 	.byte	0x04, 0x37
        /*0002*/ 	.short	(.L_77 - .L_76)
.L_76:
        /*0004*/ 	.word	0x00000082


	//----- nvinfo : EIATTR_KPARAM_INFO
	.align		4
.L_77:
        /*0008*/ 	.byte	0x04, 0x17
        /*000a*/ 	.short	(.L_79 - .L_78)
.L_78:
        /*000c*/ 	.word	0x00000000
        /*0010*/ 	.short	0x0009
        /*0012*/ 	.short	0x0040
        /*0014*/ 	.byte	0x00, 0xf0, 0x11, 0x00


	//----- nvinfo : EIATTR_KPARAM_INFO
	.align		4
.L_79:
        /*0018*/ 	.byte	0x04, 0x17
        /*001a*/ 	.short	(.L_81 - .L_80)
.L_80:
        /*001c*/ 	.word	0x00000000
        /*0020*/ 	.short	0x0008
        /*0022*/ 	.short	0x003c
        /*0024*/ 	.byte	0x00, 0xf0, 0x11, 0x00


	//----- nvinfo : EIATTR_KPARAM_INFO
	.align		4
.L_81:
        /*0028*/ 	.byte	0x04, 0x17
        /*002a*/ 	.short	(.L_83 - .L_82)
.L_82:
        /*002c*/ 	.word	0x00000000
        /*0030*/ 	.short	0x0007
        /*0032*/ 	.short	0x0038
        /*0034*/ 	.byte	0x00, 0xf0, 0x11, 0x00


	//----- nvinfo : EIATTR_KPARAM_INFO
	.align		4
.L_83:
        /*0038*/ 	.byte	0x04, 0x17
        /*003a*/ 	.short	(.L_85 - .L_84)
.L_84:
        /*003c*/ 	.word	0x00000000
        /*0040*/ 	.short	0x0006
        /*0042*/ 	.short	0x0030
        /*0044*/ 	.byte	0x00, 0xf5, 0x21, 0x00


	//----- nvinfo : EIATTR_KPARAM_INFO
	.align		4
.L_85:
        /*0048*/ 	.byte	0x04, 0x17
        /*004a*/ 	.short	(.L_87 - .L_86)
.L_86:
        /*004c*/ 	.word	0x00000000
        /*0050*/ 	.short	0x0005
        /*0052*/ 	.short	0x0028
        /*0054*/ 	.byte	0x00, 0xf5, 0x21, 0x00


	//----- nvinfo : EIATTR_KPARAM_INFO
	.align		4
.L_87:
        /*0058*/ 	.byte	0x04, 0x17
        /*005a*/ 	.short	(.L_89 - .L_88)
.L_88:
        /*005c*/ 	.word	0x00000000
        /*0060*/ 	.short	0x0004
        /*0062*/ 	.short	0x0020
        /*0064*/ 	.byte	0x00, 0xf5, 0x21, 0x00


	//----- nvinfo : EIATTR_KPARAM_INFO
	.align		4
.L_89:
        /*0068*/ 	.byte	0x04, 0x17
        /*006a*/ 	.short	(.L_91 - .L_90)
.L_90:
        /*006c*/ 	.word	0x00000000
        /*0070*/ 	.short	0x0003
        /*0072*/ 	.short	0x0018
        /*0074*/ 	.byte	0x00, 0xf5, 0x21, 0x00


	//----- nvinfo : EIATTR_KPARAM_INFO
	.align		4
.L_91:
        /*0078*/ 	.byte	0x04, 0x17
        /*007a*/ 	.short	(.L_93 - .L_92)
.L_92:
        /*007c*/ 	.word	0x00000000
        /*0080*/ 	.short	0x0002
        /*0082*/ 	.short	0x0010
        /*0084*/ 	.byte	0x00, 0xf5, 0x21, 0x00


	//----- nvinfo : EIATTR_KPARAM_INFO
	.align		4
.L_93:
        /*0088*/ 	.byte	0x04, 0x17
        /*008a*/ 	.short	(.L_95 - .L_94)
.L_94:
        /*008c*/ 	.word	0x00000000
        /*0090*/ 	.short	0x0001
        /*0092*/ 	.short	0x0008
        /*0094*/ 	.byte	0x00, 0xf5, 0x21, 0x00


	//----- nvinfo : EIATTR_KPARAM_INFO
	.align		4
.L_95:
        /*0098*/ 	.byte	0x04, 0x17
        /*009a*/ 	.short	(.L_97 - .L_96)
.L_96:
        /*009c*/ 	.word	0x00000000
        /*00a0*/ 	.short	0x0000
        /*00a2*/ 	.short	0x0000
        /*00a4*/ 	.byte	0x00, 0xf5, 0x21, 0x00


	//----- nvinfo : EIATTR_SPARSE_MMA_MASK
	.align		4
.L_97:
        /*00a8*/ 	.byte	0x03, 0x50
        /*00aa*/ 	.short	0x0000


	//----- nvinfo : EIATTR_MAXREG_COUNT
	.align		4
        /*00ac*/ 	.byte	0x03, 0x1b
        /*00ae*/ 	.short	0x00ff


	//----- nvinfo : EIATTR_MERCURY_ISA_VERSION
	.align		4
        /*00b0*/ 	.byte	0x03, 0x5f
        /*00b2*/ 	.short	0x0101


	//----- nvinfo : EIATTR_VRC_CTA_INIT_COUNT
	.align		4
        /*00b4*/ 	.byte	0x02, 0x4a
	.zero		1
	.zero		1


	//----- nvinfo : EIATTR_EXIT_INSTR_OFFSETS
	.align		4
        /*00b8*/ 	.byte	0x04, 0x1c
        /*00ba*/ 	.short	(.L_99 - .L_98)


	//   ....[0]....
.L_98:
        /*00bc*/ 	.word	0x00001a80


	//   ....[1]....
        /*00c0*/ 	.word	0x00002560


	//----- nvinfo : EIATTR_CRS_STACK_SIZE
	.align		4
.L_99:
        /*00c4*/ 	.byte	0x04, 0x1e
        /*00c6*/ 	.short	(.L_101 - .L_100)
.L_100:
        /*00c8*/ 	.word	0x00000000


	//----- nvinfo : EIATTR_CBANK_PARAM_SIZE
	.align		4
.L_101:
        /*00cc*/ 	.byte	0x03, 0x19
        /*00ce*/ 	.short	0x0044


	//----- nvinfo : EIATTR_PARAM_CBANK
	.align		4
        /*00d0*/ 	.byte	0x04, 0x0a
        /*00d2*/ 	.short	(.L_103 - .L_102)
	.align		4
.L_102:
        /*00d4*/ 	.word	index@(.nv.constant0._Z28backward_output_layer_kernelPfS_S_PKfS1_S1_S1_iii)
        /*00d8*/ 	.short	0x0380
        /*00da*/ 	.short	0x0044


	//----- nvinfo : EIATTR_SW_WAR
	.align		4
.L_103:
        /*00dc*/ 	.byte	0x04, 0x36
        /*00de*/ 	.short	(.L_105 - .L_104)
.L_104:
        /*00e0*/ 	.word	0x00000008
.L_105:


//--------------------- .nv.info._Z39calculate_targets_and_loss_delta_kernelPfPKfS1_PKiS1_PKbfii --------------------------
	.section	.nv.info._Z39calculate_targets_and_loss_delta_kernelPfPKfS1_PKiS1_PKbfii,"",@"SHT_CUDA_INFO"
	.sectionflags	@""
	.align	4


	//----- nvinfo : EIATTR_CUDA_API_VERSION
	.align		4
        /*0000*/ 	.byte	0x04, 0x37
        /*0002*/ 	.short	(.L_107 - .L_106)
.L_106:
        /*0004*/ 	.word	0x00000082


	//----- nvinfo : EIATTR_KPARAM_INFO
	.align		4
.L_107:
        /*0008*/ 	.byte	0x04, 0x17
        /*000a*/ 	.short	(.L_109 - .L_108)
.L_108:
        /*000c*/ 	.word	0x00000000
        /*0010*/ 	.short	0x0008
        /*0012*/ 	.short	0x0038
        /*0014*/ 	.byte	0x00, 0xf0, 0x11, 0x00


	//----- nvinfo : EIATTR_KPARAM_INFO
	.align		4
.L_109:
        /*0018*/ 	.byte	0x04, 0x17
        /*001a*/ 	.short	(.L_111 - .L_110)
.L_110:
        /*001c*/ 	.word	0x00000000
        /*0020*/ 	.short	0x0007
        /*0022*/ 	.short	0x0034
        /*0024*/ 	.byte	0x00, 0xf0, 0x11, 0x00


	//----- nvinfo : EIATTR_KPARAM_INFO
	.align		4
.L_111:
        /*0028*/ 	.byte	0x04, 0x17
        /*002a*/ 	.short	(.L_113 - .L_112)
.L_112:
        /*002c*/ 	.word	0x00000000
        /*0030*/ 	.short	0x0006
        /*0032*/ 	.short	0x0030
        /*0034*/ 	.byte	0x00, 0xf0, 0x11, 0x00


	//----- nvinfo : EIATTR_KPARAM_INFO
	.align		4
.L_113:
        /*0038*/ 	.byte	0x04, 0x17
        /*003a*/ 	.short	(.L_115 - .L_114)
.L_114:
        /*003c*/ 	.word	0x00000000
        /*0040*/ 	.short	0x0005
        /*0042*/ 	.short	0x0028
        /*0044*/ 	.byte	0x00, 0xf5, 0x21, 0x00


	//----- nvinfo : EIATTR_KPARAM_INFO
	.align		4
.L_115:
        /*0048*/ 	.byte	0x04, 0x17
        /*004a*/ 	.short	(.L_117 - .L_116)
.L_116:
        /*004c*/ 	.word	0x00000000
        /*0050*/ 	.short	0x0004
        /*0052*/ 	.short	0x0020
        /*0054*/ 	.byte	0x00, 0xf5, 0x21, 0x00


	//----- nvinfo : EIATTR_KPARAM_INFO
	.align		4
.L_117:
        /*0058*/ 	.byte	0x04, 0x17
        /*005a*/ 	.short	(.L_119 - .L_118)
.L_118:
        /*005c*/ 	.word	0x00000000
        /*0060*/ 	.short	0x0003
        /*0062*/ 	.short	0x0018
        /*0064*/ 	.byte	0x00, 0xf5, 0x21, 0x00


	//----- nvinfo : EIATTR_KPARAM_INFO
	.align		4
.L_119:
        /*0068*/ 	.byte	0x04, 0x17
        /*006a*/ 	.short	(.L_121 - .L_120)
.L_120:
        /*006c*/ 	.word	0x00000000
        /*0070*/ 	.short	0x0002
        /*0072*/ 	.short	0x0010
        /*0074*/ 	.byte	0x00, 0xf5, 0x21, 0x00


	//----- nvinfo : EIATTR_KPARAM_INFO
	.align		4
.L_121:
        /*0078*/ 	.byte	0x04, 0x17
        /*007a*/ 	.short	(.L_123 - .L_122)
.L_122:
        /*007c*/ 	.word	0x00000000
        /*0080*/ 	.short	0x0001
        /*0082*/ 	.short	0x0008
        /*0084*/ 	.byte	0x00, 0xf5, 0x21, 0x00


	//----- nvinfo : EIATTR_KPARAM_INFO
	.align		4
.L_123:
        /*0088*/ 	.byte	0x04, 0x17
        /*008a*/ 	.short	(.L_125 - .L_124)
.L_124:
        /*008c*/ 	.word	0x00000000
        /*0090*/ 	.short	0x0000
        /*0092*/ 	.short	0x0000
        /*0094*/ 	.byte	0x00, 0xf5, 0x21, 0x00


	//----- nvinfo : EIATTR_SPARSE_MMA_MASK
	.align		4
.L_125:
        /*0098*/ 	.byte	0x03, 0x50
        /*009a*/ 	.short	0x0000


	//----- nvinfo : EIATTR_MAXREG_COUNT
	.align		4
        /*009c*/ 	.byte	0x03, 0x1b
        /*009e*/ 	.short	0x00ff


	//----- nvinfo : EIATTR_MERCURY_ISA_VERSION
	.align		4
        /*00a0*/ 	.byte	0x03, 0x5f
        /*00a2*/ 	.short	0x0101


	//----- nvinfo : EIATTR_VRC_CTA_INIT_COUNT
	.align		4
        /*00a4*/ 	.byte	0x02, 0x4a
	.zero		1
	.zero		1


	//----- nvinfo : EIATTR_EXIT_INSTR_OFFSETS
	.align		4
        /*00a8*/ 	.byte	0x04, 0x1c
        /*00aa*/ 	.short	(.L_127 - .L_126)


	//   ....[0]....
.L_126:
        /*00ac*/ 	.word	0x00000070


	//   ....[1]....
        /*00b0*/ 	.word	0x00000b70


	//----- nvinfo : EIATTR_CBANK_PARAM_SIZE
	.align		4
.L_127:
        /*00b4*/ 	.byte	0x03, 0x19
        /*00b6*/ 	.short	0x003c


	//----- nvinfo : EIATTR_PARAM_CBANK
	.align		4
        /*00b8*/ 	.byte	0x04, 0x0a
        /*00ba*/ 	.short	(.L_129 - .L_128)
	.align		4
.L_128:
        /*00bc*/ 	.word	index@(.nv.constant0._Z39calculate_targets_and_loss_delta_kernelPfPKfS1_PKiS1_PKbfii)
        /*00c0*/ 	.short	0x0380
        /*00c2*/ 	.short	0x003c


	//----- nvinfo : EIATTR_SW_WAR
	.align		4
.L_129:
        /*00c4*/ 	.byte	0x04, 0x36
        /*00c6*/ 	.short	(.L_131 - .L_130)
.L_130:
        /*00c8*/ 	.word	0x00000008
.L_131:


//--------------------- .nv.info._Z14forward_kernelPfS_PKfS1_S1_iiib --------------------------
	.section	.nv.info._Z14forward_kernelPfS_PKfS1_S1_iiib,"",@"SHT_CUDA_INFO"
	.sectionflags	@""
	.align	4


	//----- nvinfo : EIATTR_CUDA_API_VERSION
	.align		4
        /*0000*/ 	.byte	0x04, 0x37
        /*0002*/ 	.short	(.L_133 - .L_132)
.L_132:
        /*0004*/ 	.word	0x00000082


	//----- nvinfo : EIATTR_KPARAM_INFO
	.align		4
.L_133:
        /*0008*/ 	.byte	0x04, 0x17
        /*000a*/ 	.short	(.L_135 - .L_134)
.L_134:
        /*000c*/ 	.word	0x00000000
        /*0010*/ 	.short	0x0008
        /*0012*/ 	.short	0x0034
        /*0014*/ 	.byte	0x00, 0xf0, 0x05, 0x00


	//----- nvinfo : EIATTR_KPARAM_INFO
	.align		4
.L_135:
        /*0018*/ 	.byte	0x04, 0x17
        /*001a*/ 	.short	(.L_137 - .L_136)
.L_136:
        /*001c*/ 	.word	0x00000000
        /*0020*/ 	.short	0x0007
        /*0022*/ 	.short	0x0030
        /*0024*/ 	.byte	0x00, 0xf0, 0x11, 0x00


	//----- nvinfo : EIATTR_KPARAM_INFO
	.align		4
.L_137:
        /*0028*/ 	.byte	0x04, 0x17
        /*002a*/ 	.short	(.L_139 - .L_138)
.L_138:
        /*002c*/ 	.word	0x00000000
        /*0030*/ 	.short	0x0006
        /*0032*/ 	.short	0x002c
        /*0034*/ 	.byte	0x00, 0xf0, 0x11, 0x00


	//----- nvinfo : EIATTR_KPARAM_INFO
	.align		4
.L_139:
        /*0038*/ 	.byte	0x04, 0x17
        /*003a*/ 	.short	(.L_141 - .L_140)
.L_140:
        /*003c*/ 	.word	0x00000000
        /*0040*/ 	.short	0x0005
        /*0042*/ 	.short	0x0028
        /*0044*/ 	.byte	0x00, 0xf0, 0x11, 0x00


	//----- nvinfo : EIATTR_KPARAM_INFO
	.align		4
.L_141:
        /*0048*/ 	.byte	0x04, 0x17
        /*004a*/ 	.short	(.L_143 - .L_142)
.L_142:
        /*004c*/ 	.word	0x00000000
        /*0050*/ 	.short	0x0004
        /*0052*/ 	.short	0x0020
        /*0054*/ 	.byte	0x00, 0xf5, 0x21, 0x00


	//----- nvinfo : EIATTR_KPARAM_INFO
	.align		4
.L_143:
        /*0058*/ 	.byte	0x04, 0x17
        /*005a*/ 	.short	(.L_145 - .L_144)
.L_144:
        /*005c*/ 	.word	0x00000000
        /*0060*/ 	.short	0x0003
        /*0062*/ 	.short	0x0018
        /*0064*/ 	.byte	0x00, 0xf5, 0x21, 0x00


	//----- nvinfo : EIATTR_KPARAM_INFO
	.align		4
.L_145:
        /*0068*/ 	.byte	0x04, 0x17
        /*006a*/ 	.short	(.L_147 - .L_146)
.L_146:
        /*006c*/ 	.word	0x00000000
        /*0070*/ 	.short	0x0002
        /*0072*/ 	.short	0x0010
        /*0074*/ 	.byte	0x00, 0xf5, 0x21, 0x00


	//----- nvinfo : EIATTR_KPARAM_INFO
	.align		4
.L_147:
        /*0078*/ 	.byte	0x04, 0x17
        /*007a*/ 	.short	(.L_149 - .L_148)
.L_148:
        /*007c*/ 	.word	0x00000000
        /*0080*/ 	.short	0x0001
        /*0082*/ 	.short	0x0008
        /*0084*/ 	.byte	0x00, 0xf5, 0x21, 0x00


	//----- nvinfo : EIATTR_KPARAM_INFO
	.align		4
.L_149:
        /*0088*/ 	.byte	0x04, 0x17
        /*008a*/ 	.short	(.L_151 - .L_150)
.L_150:
        /*008c*/ 	.word	0x00000000
        /*0090*/ 	.short	0x0000
        /*0092*/ 	.short	0x0000
        /*0094*/ 	.byte	0x00, 0xf5, 0x21, 0x00


	//----- nvinfo : EIATTR_SPARSE_MMA_MASK
	.align		4
.L_151:
        /*0098*/ 	.byte	0x03, 0x50
        /*009a*/ 	.short	0x0000


	//----- nvinfo : EIATTR_MAXREG_COUNT
	.align		4
        /*009c*/ 	.byte	0x03, 0x1b
        /*009e*/ 	.short	0x00ff


	//----- nvinfo : EIATTR_MERCURY_ISA_VERSION
	.align		4
        /*00a0*/ 	.byte	0x03, 0x5f
        /*00a2*/ 	.short	0x0101


	//----- nvinfo : EIATTR_VRC_CTA_INIT_COUNT
	.align		4
        /*00a4*/ 	.byte	0x02, 0x4a
	.zero		1
	.zero		1


	//----- nvinfo : EIATTR_EXIT_INSTR_OFFSETS
	.align		4
        /*00a8*/ 	.byte	0x04, 0x1c
        /*00aa*/ 	.short	(.L_153 - .L_152)


	//   ....[0]....
.L_152:
        /*00ac*/ 	.word	0x000000d0


	//   ....[1]....
        /*00b0*/ 	.word	0x000009e0


	//   ....[2]....
        /*00b4*/ 	.word	0x00000a30


	//----- nvinfo : EIATTR_CBANK_PARAM_SIZE
	.align		4
.L_153:
        /*00b8*/ 	.byte	0x03, 0x19
        /*00ba*/ 	.short	0x0035


	//----- nvinfo : EIATTR_PARAM_CBANK
	.align		4
        /*00bc*/ 	.byte	0x04, 0x0a
        /*00be*/ 	.short	(.L_155 - .L_154)
	.align		4
.L_154:
        /*00c0*/ 	.word	index@(.nv.constant0._Z14forward_kernelPfS_PKfS1_S1_iiib)
        /*00c4*/ 	.short	0x0380
        /*00c6*/ 	.short	0x0035


	//----- nvinfo : EIATTR_SW_WAR
	.align		4
.L_155:
        /*00c8*/ 	.byte	0x04, 0x36
        /*00ca*/ 	.short	(.L_157 - .L_156)
.L_156:
        /*00cc*/ 	.word	0x00000008
.L_157:


//--------------------- .nv.callgraph             --------------------------
	.section	.nv.callgraph,"",@"SHT_CUDA_CALLGRAPH"
	.align	4
	.sectionentsize	8
	.align		4
        /*0000*/ 	.word	0x00000000
	.align		4
        /*0004*/ 	.word	0xffffffff
	.align		4
        /*0008*/ 	.word	0x00000000
	.align		4
        /*000c*/ 	.word	0xfffffffe
	.align		4
        /*0010*/ 	.word	0x00000000
	.align		4
        /*0014*/ 	.word	0xfffffffd
	.align		4
        /*0018*/ 	.word	0x00000000
	.align		4
        /*001c*/ 	.word	0xfffffffc


//--------------------- .text._Z17sgd_update_kernelPfS_fii --------------------------
	.section	.text._Z17sgd_update_kernelPfS_fii,"ax",@progbits
	.align	128
        .global         _Z17sgd_update_kernelPfS_fii
        .type           _Z17sgd_update_kernelPfS_fii,@function
        .size           _Z17sgd_update_kernelPfS_fii,(.L_x_80 - _Z17sgd_update_kernelPfS_fii)
        .other          _Z17sgd_update_kernelPfS_fii,@"STO_CUDA_ENTRY STV_DEFAULT"
_Z17sgd_update_kernelPfS_fii:
.text._Z17sgd_update_kernelPfS_fii:
[----:B------:R-:W-:Y:S01]  /*0000*/  LDC R1, c[0x0][0x37c] ;  /* 0x0000df00ff017b82 */ /* 0x000fe20000000800 */
[----:B------:R-:W0:Y:S07]  /*0010*/  S2R R3, SR_TID.X ;  /* 0x0000000000037919 */ /* 0x000e2e0000002100 */
[----:B------:R-:W0:Y:S01]  /*0020*/  S2UR UR4, SR_CTAID.X ;  /* 0x00000000000479c3 */ /* 0x000e220000002500 */
[----:B------:R-:W1:Y:S07]  /*0030*/  LDCU UR5, c[0x0][0x394] ;  /* 0x00007280ff0577ac */ /* 0x000e6e0008000800 */
[----:B------:R-:W0:Y:S02]  /*0040*/  LDC R2, c[0x0][0x360] ;  /* 0x0000d800ff027b82 */ /* 0x000e240000000800 */
[----:B0-----:R-:W-:-:S05]  /*0050*/  IMAD R2, R2, UR4, R3 ;  /* 0x0000000402027c24 */ /* 0x001fca000f8e0203 */
[----:B-1----:R-:W-:-:S13]  /*0060*/  ISETP.GE.AND P0, PT, R2, UR5, PT ;  /* 0x0000000502007c0c */ /* 0x002fda000bf06270 */
[----:B------:R-:W-:Y:S05]  /*0070*/  @P0 EXIT ;  /* 0x000000000000094d */ /* 0x000fea0003800000 */
[----:B------:R-:W0:Y:S01]  /*0080*/  LDC.64 R4, c[0x0][0x388] ;  /* 0x0000e200ff047b82 */ /* 0x000e220000000a00 */
[----:B------:R-:W1:Y:S01]  /*0090*/  LDCU.64 UR4, c[0x0][0x358] ;  /* 0x00006b00ff0477ac */ /* 0x000e620008000a00 */
[----:B0-----:R-:W-:-:S05]  /*00a0*/  IMAD.WIDE R4, R2, 0x4, R4 ;  /* 0x0000000402047825 */ /* 0x001fca00078e0204 */
[----:B-1----:R-:W2:Y:S02]  /*00b0*/  LDG.E R0, desc[UR4][R4.64] ;  /* 0x0000000404007981 */ /* 0x002ea4000c1e1900 */
[----:B--2---:R-:W-:-:S13]  /*00c0*/  FSETP.NEU.AND P0, PT, R0, RZ, PT ;  /* 0x000000ff0000720b */ /* 0x004fda0003f0d000 */
[----:B------:R-:W-:Y:S05]  /*00d0*/  @!P0 EXIT ;  /* 0x000000000000894d */ /* 0x000fea0003800000 */
[----:B------:R-:W0:Y:S01]  /*00e0*/  LDCU UR6, c[0x0][0x398] ;  /* 0x00007300ff0677ac */ /* 0x000e220008000800 */
[----:B------:R-:W-:Y:S01]  /*00f0*/  BSSY.RECONVERGENT B0, `(.L_x_0) ;  /* 0x000000d000007945 */ /* 0x000fe20003800200 */
[----:B0-----:R-:W-:-:S04]  /*0100*/  I2FP.F32.S32 R3, UR6 ;  /* 0x0000000600037c45 */ /* 0x001fc80008201400 */
[----:B------:R-:W0:Y:S08]  /*0110*/  MUFU.RCP R6, R3 ;  /* 0x0000000300067308 */ /* 0x000e300000001000 */
[----:B------:R-:W1:Y:S01]  /*0120*/  FCHK P0, R0, R3 ;  /* 0x0000000300007302 */ /* 0x000e620000000000 */
[----:B0-----:R-:W-:-:S04]  /*0130*/  FFMA R7, -R3, R6, 1 ;  /* 0x3f80000003077423 */ /* 0x001fc80000000106 */
[----:B------:R-:W-:-:S04]  /*0140*/  FFMA R7, R6, R7, R6 ;  /* 0x0000000706077223 */ /* 0x000fc80000000006 */
[----:B------:R-:W-:-:S04]  /*0150*/  FFMA R6, R0, R7, RZ ;  /* 0x0000000700067223 */ /* 0x000fc800000000ff */
[----:B------:R-:W-:-:S04]  /*0160*/  FFMA R8, -R3, R6, R0 ;  /* 0x0000000603087223 */ /* 0x000fc80000000100 */
[----:B------:R-:W-:Y:S01]  /*0170*/  FFMA R8, R7, R8, R6 ;  /* 0x0000000807087223 */ /* 0x000fe20000000006 */
[----:B-1----:R-:W-:Y:S06]  /*0180*/  @!P0 BRA `(.L_x_1) ;  /* 0x00000000000c8947 */ /* 0x002fec0003800000 */
[----:B------:R-:W-:-:S07]  /*0190*/  MOV R6, 0x1b0 ;  /* 0x000001b000067802 */ /* 0x000fce0000000f00 */
[----:B------:R-:W-:Y:S05]  /*01a0*/  CALL.REL.NOINC `($__internal_0_$__cuda_sm3x_div_rn_noftz_f32_slowpath) ;  /* 0x0000000000287944 */ /* 0x000fea0003c00000 */
[----:B------:R-:W-:-:S07]  /*01b0*/  IMAD.MOV.U32 R8, RZ, RZ, R0 ;  /* 0x000000ffff087224 */ /* 0x000fce00078e0000 */
.L_x_1:
[----:B------:R-:W-:Y:S05]  /*01c0*/  BSYNC.RECONVERGENT B0 ;  /* 0x0000000000007941 */ /* 0x000fea0003800200 */
.L_x_0:
[----:B------:R-:W0:Y:S01]  /*01d0*/  LDC.64 R6, c[0x0][0x380] ;  /* 0x0000e000ff067b82 */ /* 0x000e220000000a00 */
[----:B------:R-:W1:Y:S01]  /*01e0*/  LDCU UR6, c[0x0][0x390] ;  /* 0x00007200ff0677ac */ /* 0x000e620008000800 */
[----:B0-----:R-:W-:-:S05]  /*01f0*/  IMAD.WIDE R2, R2, 0x4, R6 ;  /* 0x0000000402027825 */ /* 0x001fca00078e0206 */
[----:B------:R-:W1:Y:S02]  /*0200*/  LDG.E R7, desc[UR4][R2.64] ;  /* 0x0000000402077981 */ /* 0x000e64000c1e1900 */
[----:B-1----:R-:W-:-:S05]  /*0210*/  FFMA R7, -R8, UR6, R7 ;  /* 0x0000000608077c23 */ /* 0x002fca0008000107 */
[----:B------:R-:W-:Y:S04]  /*0220*/  STG.E desc[UR4][R2.64], R7 ;  /* 0x0000000702007986 */ /* 0x000fe8000c101904 */
[----:B------:R-:W-:Y:S01]  /*0230*/  STG.E desc[UR4][R4.64], RZ ;  /* 0x000000ff04007986 */ /* 0x000fe2000c101904 */
[----:B------:R-:W-:Y:S05]  /*0240*/  EXIT ;  /* 0x000000000000794d */ /* 0x000fea0003800000 */
        .weak           $__internal_0_$__cuda_sm3x_div_rn_noftz_f32_slowpath
        .type           $__internal_0_$__cuda_sm3x_div_rn_noftz_f32_slowpath,@function
        .size           $__internal_0_$__cuda_sm3x_div_rn_noftz_f32_slowpath,(.L_x_80 - $__internal_0_$__cuda_sm3x_div_rn_noftz_f32_slowpath)
$__internal_0_$__cuda_sm3x_div_rn_noftz_f32_slowpath:
[--C-:B------:R-:W-:Y:S01]  /*0250*/  SHF.R.U32.HI R8, RZ, 0x17, R3.reuse ;  /* 0x00000017ff087819 */ /* 0x100fe20000011603 */
[----:B------:R-:W-:Y:S01]  /*0260*/  BSSY.RECONVERGENT B1, `(.L_x_2) ;  /* 0x0000064000017945 */ /* 0x000fe20003800200 */
[--C-:B------:R-:W-:Y:S01]  /*0270*/  SHF.R.U32.HI R7, RZ, 0x17, R0.reuse ;  /* 0x00000017ff077819 */ /* 0x100fe20000011600 */
[----:B------:R-:W-:Y:S01]  /*0280*/  IMAD.MOV.U32 R10, RZ, RZ, R0 ;  /* 0x000000ffff0a7224 */ /* 0x000fe200078e0000 */
[----:B------:R-:W-:Y:S01]  /*0290*/  LOP3.LUT R9, R8, 0xff, RZ, 0xc0, !PT ;  /* 0x000000ff08097812 */ /* 0x000fe200078ec0ff */
[----:B------:R-:W-:Y:S01]  /*02a0*/  IMAD.MOV.U32 R11, RZ, RZ, R3 ;  /* 0x000000ffff0b7224 */ /* 0x000fe200078e0003 */
[----:B------:R-:W-:-:S03]  /*02b0*/  LOP3.LUT R8, R7, 0xff, RZ, 0xc0, !PT ;  /* 0x000000ff07087812 */ /* 0x000fc600078ec0ff */
[----:B------:R-:W-:Y:S02]  /*02c0*/  VIADD R13, R9, 0xffffffff ;  /* 0xffffffff090d7836 */ /* 0x000fe40000000000 */
[----:B------:R-:W-:-:S03]  /*02d0*/  VIADD R12, R8, 0xffffffff ;  /* 0xffffffff080c7836 */ /* 0x000fc60000000000 */
[----:B------:R-:W-:-:S04]  /*02e0*/  ISETP.GT.U32.AND P0, PT, R13, 0xfd, PT ;  /* 0x000000fd0d00780c */ /* 0x000fc80003f04070 */
[----:B------:R-:W-:-:S13]  /*02f0*/  ISETP.GT.U32.OR P0, PT, R12, 0xfd, P0 ;  /* 0x000000fd0c00780c */ /* 0x000fda0000704470 */
[----:B------:R-:W-:Y:S01]  /*0300*/  @!P0 IMAD.MOV.U32 R7, RZ, RZ, RZ ;  /* 0x000000ffff078224 */ /* 0x000fe200078e00ff */
[----:B------:R-:W-:Y:S06]  /*0310*/  @!P0 BRA `(.L_x_3) ;  /* 0x00000000005c8947 */ /* 0x000fec0003800000 */
[----:B------:R-:W-:Y:S02]  /*0320*/  FSETP.GTU.FTZ.AND P0, PT, |R0|, +INF , PT ;  /* 0x7f8000000000780b */ /* 0x000fe40003f1c200 */
[----:B------:R-:W-:-:S04]  /*0330*/  FSETP.GTU.FTZ.AND P1, PT, |R3|, +INF , PT ;  /* 0x7f8000000300780b */ /* 0x000fc80003f3c200 */
[----:B------:R-:W-:-:S13]  /*0340*/  PLOP3.LUT P0, PT, P0, P1, PT, 0xf8, 0x8f ;  /* 0x00000000008f781c */ /* 0x000fda0000703f70 */
[----:B------:R-:W-:Y:S05]  /*0350*/  @P0 BRA `(.L_x_4) ;  /* 0x00000004004c0947 */ /* 0x000fea0003800000 */
[----:B------:R-:W-:-:S13]  /*0360*/  LOP3.LUT P0, RZ, R11, 0x7fffffff, R10, 0xc8, !PT ;  /* 0x7fffffff0bff7812 */ /* 0x000fda000780c80a */
[----:B------:R-:W-:Y:S05]  /*0370*/  @!P0 BRA `(.L_x_5) ;  /* 0x00000004003c8947 */ /* 0x000fea0003800000 */
[C---:B------:R-:W-:Y:S02]  /*0380*/  FSETP.NEU.FTZ.AND P2, PT, |R0|.reuse, +INF , PT ;  /* 0x7f8000000000780b */ /* 0x040fe40003f5d200 */
[----:B------:R-:W-:Y:S02]  /*0390*/  FSETP.NEU.FTZ.AND P1, PT, |R3|, +INF , PT ;  /* 0x7f8000000300780b */ /* 0x000fe40003f3d200 */
[----:B------:R-:W-:-:S11]  /*03a0*/  FSETP.NEU.FTZ.AND P0, PT, |R0|, +INF , PT ;  /* 0x7f8000000000780b */ /* 0x000fd60003f1d200 */
[----:B------:R-:W-:Y:S05]  /*03b0*/  @!P1 BRA !P2, `(.L_x_5) ;  /* 0x00000004002c9947 */ /* 0x000fea0005000000 */
[----:B------:R-:W-:-:S04]  /*03c0*/  LOP3.LUT P2, RZ, R10, 0x7fffffff, RZ, 0xc0, !PT ;  /* 0x7fffffff0aff7812 */ /* 0x000fc8000784c0ff */
[----:B------:R-:W-:-:S13]  /*03d0*/  PLOP3.LUT P1, PT, P1, P2, PT, 0x2f, 0xf2 ;  /* 0x0000000000f2781c */ /* 0x000fda0000f24577 */
[----:B------:R-:W-:Y:S05]  /*03e0*/  @P1 BRA `(.L_x_6) ;  /* 0x0000000400181947 */ /* 0x000fea0003800000 */
[----:B------:R-:W-:-:S04]  /*03f0*/  LOP3.LUT P1, RZ, R11, 0x7fffffff, RZ, 0xc0, !PT ;  /* 0x7fffffff0bff7812 */ /* 0x000fc8000782c0ff */
[----:B------:R-:W-:-:S13]  /*0400*/  PLOP3.LUT P0, PT, P0, P1, PT, 0x2f, 0xf2 ;  /* 0x0000000000f2781c */ /* 0x000fda0000702577 */
[----:B------:R-:W-:Y:S05]  /*0410*/  @P0 BRA `(.L_x_7) ;  /* 0x0000000400000947 */ /* 0x000fea0003800000 */
[----:B------:R-:W-:Y:S02]  /*0420*/  ISETP.GE.AND P0, PT, R12, RZ, PT ;  /* 0x000000ff0c00720c */ /* 0x000fe40003f06270 */
[----:B------:R-:W-:-:S11]  /*0430*/  ISETP.GE.AND P1, PT, R13, RZ, PT ;  /* 0x000000ff0d00720c */ /* 0x000fd60003f26270 */
[----:B------:R-:W-:Y:S02]  /*0440*/  @P0 IMAD.MOV.U32 R7, RZ, RZ, RZ ;  /* 0x000000ffff070224 */ /* 0x000fe400078e00ff */
[----:B------:R-:W-:Y:S01]  /*0450*/  @!P0 FFMA R10, R0, 1.84467440737095516160e+19, RZ ;  /* 0x5f800000000a8823 */ /* 0x000fe200000000ff */
[----:B------:R-:W-:Y:S02]  /*0460*/  @!P0 IMAD.MOV.U32 R7, RZ, RZ, -0x40 ;  /* 0xffffffc0ff078424 */ /* 0x000fe400078e00ff */
[----:B------:R-:W-:Y:S02]  /*0470*/  @!P1 FFMA R11, R3, 1.84467440737095516160e+19, RZ ;  /* 0x5f800000030b9823 */ /* 0x000fe400000000ff */
[----:B------:R-:W-:-:S07]  /*0480*/  @!P1 VIADD R7, R7, 0x40 ;  /* 0x0000004007079836 */ /* 0x000fce0000000000 */
.L_x_3:
[----:B------:R-:W-:Y:S01]  /*0490*/  LEA R0, R9, 0xc0800000, 0x17 ;  /* 0xc080000009007811 */ /* 0x000fe200078eb8ff */
[----:B------:R-:W-:Y:S01]  /*04a0*/  VIADD R8, R8, 0xffffff81 ;  /* 0xffffff8108087836 */ /* 0x000fe20000000000 */
[----:B------:R-:W-:Y:S03]  /*04b0*/  BSSY.RECONVERGENT B2, `(.L_x_8) ;  /* 0x0000035000027945 */ /* 0x000fe60003800200 */
[----:B------:R-:W-:Y:S02]  /*04c0*/  IMAD.IADD R11, R11, 0x1, -R0 ;  /* 0x000000010b0b7824 */ /* 0x000fe400078e0a00 */
[C---:B------:R-:W-:Y:S01]  /*04d0*/  IMAD R0, R8.reuse, -0x800000, R10 ;  /* 0xff80000008007824 */ /* 0x040fe200078e020a */
[----:B------:R-:W-:Y:S01]  /*04e0*/  IADD3 R8, PT, PT, R8, 0x7f, -R9 ;  /* 0x0000007f08087810 */ /* 0x000fe20007ffe809 */
[----:B------:R-:W0:Y:S01]  /*04f0*/  MUFU.RCP R3, R11 ;  /* 0x0000000b00037308 */ /* 0x000e220000001000 */
[----:B------:R-:W-:-:S03]  /*0500*/  FADD.FTZ R13, -R11, -RZ ;  /* 0x800000ff0b0d7221 */ /* 0x000fc60000010100 */
[----:B------:R-:W-:Y:S02]  /*0510*/  IMAD.IADD R8, R8, 0x1, R7 ;  /* 0x0000000108087824 */ /* 0x000fe400078e0207 */
[----:B0-----:R-:W-:-:S04]  /*0520*/  FFMA R12, R3, R13, 1 ;  /* 0x3f800000030c7423 */ /* 0x001fc8000000000d */
[----:B------:R-:W-:-:S04]  /*0530*/  FFMA R12, R3, R12, R3 ;  /* 0x0000000c030c7223 */ /* 0x000fc80000000003 */
[----:B------:R-:W-:-:S04]  /*0540*/  FFMA R3, R0, R12, RZ ;  /* 0x0000000c00037223 */ /* 0x000fc800000000ff */
[----:B------:R-:W-:-:S04]  /*0550*/  FFMA R10, R13, R3, R0 ;  /* 0x000000030d0a7223 */ /* 0x000fc80000000000 */
[----:B------:R-:W-:-:S04]  /*0560*/  FFMA R15, R12, R10, R3 ;  /* 0x0000000a0c0f7223 */ /* 0x000fc80000000003 */
[----:B------:R-:W-:-:S04]  /*0570*/  FFMA R10, R13, R15, R0 ;  /* 0x0000000f0d0a7223 */ /* 0x000fc80000000000 */
[----:B------:R-:W-:-:S05]  /*0580*/  FFMA R0, R12, R10, R15 ;  /* 0x0000000a0c007223 */ /* 0x000fca000000000f */
[----:B------:R-:W-:-:S04]  /*0590*/  SHF.R.U32.HI R3, RZ, 0x17, R0 ;  /* 0x00000017ff037819 */ /* 0x000fc80000011600 */
[----:B------:R-:W-:-:S05]  /*05a0*/  LOP3.LUT R3, R3, 0xff, RZ, 0xc0, !PT ;  /* 0x000000ff03037812 */ /* 0x000fca00078ec0ff */
[----:B------:R-:W-:-:S04]  /*05b0*/  IMAD.IADD R9, R3, 0x1, R8 ;  /* 0x0000000103097824 */ /* 0x000fc800078e0208 */
[----:B------:R-:W-:-:S05]  /*05c0*/  VIADD R3, R9, 0xffffffff ;  /* 0xffffffff09037836 */ /* 0x000fca0000000000 */
[----:B------:R-:W-:-:S13]  /*05d0*/  ISETP.GE.U32.AND P0, PT, R3, 0xfe, PT ;  /* 0x000000fe0300780c */ /* 0x000fda0003f06070 */
[----:B------:R-:W-:Y:S05]  /*05e0*/  @!P0 BRA `(.L_x_9) ;  /* 0x0000000000808947 */ /* 0x000fea0003800000 */
[----:B------:R-:W-:-:S13]  /*05f0*/  ISETP.GT.AND P0, PT, R9, 0xfe, PT ;  /* 0x000000fe0900780c */ /* 0x000fda0003f04270 */
[----:B------:R-:W-:Y:S05]  /*0600*/  @P0 BRA `(.L_x_10) ;  /* 0x00000000006c0947 */ /* 0x000fea0003800000 */
[----:B------:R-:W-:-:S13]  /*0610*/  ISETP.GE.AND P0, PT, R9, 0x1, PT ;  /* 0x000000010900780c */ /* 0x000fda0003f06270 */
[----:B------:R-:W-:Y:S05]  /*0620*/  @P0 BRA `(.L_x_11) ;  /* 0x0000000000740947 */ /* 0x000fea0003800000 */
[----:B------:R-:W-:Y:S02]  /*0630*/  ISETP.GE.AND P0, PT, R9, -0x18, PT ;  /* 0xffffffe80900780c */ /* 0x000fe40003f06270 */
[----:B------:R-:W-:-:S11]  /*0640*/  LOP3.LUT R0, R0, 0x80000000, RZ, 0xc0, !PT ;  /* 0x8000000000007812 */ /* 0x000fd600078ec0ff */
[----:B------:R-:W-:Y:S05]  /*0650*/  @!P0 BRA `(.L_x_11) ;  /* 0x0000000000688947 */ /* 0x000fea0003800000 */
[CCC-:B------:R-:W-:Y:S01]  /*0660*/  FFMA.RZ R3, R12.reuse, R10.reuse, R15.reuse ;  /* 0x0000000a0c037223 */ /* 0x1c0fe2000000c00f */
[CCC-:B------:R-:W-:Y:S01]  /*0670*/  FFMA.RM R8, R12.reuse, R10.reuse, R15.reuse ;  /* 0x0000000a0c087223 */ /* 0x1c0fe2000000400f */
[C---:B------:R-:W-:Y:S02]  /*0680*/  ISETP.NE.AND P2, PT, R9.reuse, RZ, PT ;  /* 0x000000ff0900720c */ /* 0x040fe40003f45270 */
[----:B------:R-:W-:Y:S02]  /*0690*/  ISETP.NE.AND P1, PT, R9, RZ, PT ;  /* 0x000000ff0900720c */ /* 0x000fe40003f25270 */
[----:B------:R-:W-:Y:S01]  /*06a0*/  LOP3.LUT R7, R3, 0x7fffff, RZ, 0xc0, !PT ;  /* 0x007fffff03077812 */ /* 0x000fe200078ec0ff */
[----:B------:R-:W-:Y:S01]  /*06b0*/  FFMA.RP R3, R12, R10, R15 ;  /* 0x0000000a0c037223 */ /* 0x000fe2000000800f */
[----:B------:R-:W-:Y:S02]  /*06c0*/  VIADD R10, R9, 0x20 ;  /* 0x00000020090a7836 */ /* 0x000fe40000000000 */
[----:B------:R-:W-:Y:S01]  /*06d0*/  LOP3.LUT R7, R7, 0x800000, RZ, 0xfc, !PT ;  /* 0x0080000007077812 */ /* 0x000fe200078efcff */
[----:B------:R-:W-:Y:S01]  /*06e0*/  IMAD.MOV R9, RZ, RZ, -R9 ;  /* 0x000000ffff097224 */ /* 0x000fe200078e0a09 */
[----:B------:R-:W-:-:S02]  /*06f0*/  FSETP.NEU.FTZ.AND P0, PT, R3, R8, PT ;  /* 0x000000080300720b */ /* 0x000fc40003f1d000 */
[----:B------:R-:W-:Y:S02]  /*0700*/  SHF.L.U32 R10, R7, R10, RZ ;  /* 0x0000000a070a7219 */ /* 0x000fe400000006ff */
[----:B------:R-:W-:Y:S02]  /*0710*/  SEL R8, R9, RZ, P2 ;  /* 0x000000ff09087207 */ /* 0x000fe40001000000 */
[----:B------:R-:W-:Y:S02]  /*0720*/  ISETP.NE.AND P1, PT, R10, RZ, P1 ;  /* 0x000000ff0a00720c */ /* 0x000fe40000f25270 */
[----:B------:R-:W-:Y:S02]  /*0730*/  SHF.R.U32.HI R8, RZ, R8, R7 ;  /* 0x00000008ff087219 */ /* 0x000fe40000011607 */
[----:B------:R-:W-:Y:S02]  /*0740*/  PLOP3.LUT P0, PT, P0, P1, PT, 0xf8, 0x8f ;  /* 0x00000000008f781c */ /* 0x000fe40000703f70 */
[----:B------:R-:W-:-:S02]  /*0750*/  SHF.R.U32.HI R10, RZ, 0x1, R8 ;  /* 0x00000001ff0a7819 */ /* 0x000fc40000011608 */
[----:B------:R-:W-:-:S04]  /*0760*/  SEL R3, RZ, 0x1, !P0 ;  /* 0x00000001ff037807 */ /* 0x000fc80004000000 */
[----:B------:R-:W-:-:S04]  /*0770*/  LOP3.LUT R3, R3, 0x1, R10, 0xf8, !PT ;  /* 0x0000000103037812 */ /* 0x000fc800078ef80a */
[----:B------:R-:W-:-:S05]  /*0780*/  LOP3.LUT R3, R3, R8, RZ, 0xc0, !PT ;  /* 0x0000000803037212 */ /* 0x000fca00078ec0ff */
[----:B------:R-:W-:-:S05]  /*0790*/  IMAD.IADD R3, R10, 0x1, R3 ;  /* 0x000000010a037824 */ /* 0x000fca00078e0203 */
[----:B------:R-:W-:Y:S01]  /*07a0*/  LOP3.LUT R0, R3, R0, RZ, 0xfc, !PT ;  /* 0x0000000003007212 */ /* 0x000fe200078efcff */
[----:B------:R-:W-:Y:S06]  /*07b0*/  BRA `(.L_x_11) ;  /* 0x0000000000107947 */ /* 0x000fec0003800000 */
.L_x_10:
[----:B------:R-:W-:-:S04]  /*07c0*/  LOP3.LUT R0, R0, 0x80000000, RZ, 0xc0, !PT ;  /* 0x8000000000007812 */ /* 0x000fc800078ec0ff */
[----:B------:R-:W-:Y:S01]  /*07d0*/  LOP3.LUT R0, R0, 0x7f800000, RZ, 0xfc, !PT ;  /* 0x7f80000000007812 */ /* 0x000fe200078efcff */
[----:B------:R-:W-:Y:S06]  /*07e0*/  BRA `(.L_x_11) ;  /* 0x0000000000047947 */ /* 0x000fec0003800000 */
.L_x_9:
[----:B------:R-:W-:-:S07]  /*07f0*/  IMAD R0, R8, 0x800000, R0 ;  /* 0x0080000008007824 */ /* 0x000fce00078e0200 */
.L_x_11:
[----:B------:R-:W-:Y:S05]  /*0800*/  BSYNC.RECONVERGENT B2 ;  /* 0x0000000000027941 */ /* 0x000fea0003800200 */
.L_x_8:
[----:B------:R-:W-:Y:S05]  /*0810*/  BRA `(.L_x_12) ;  /* 0x0000000000207947 */ /* 0x000fea0003800000 */
.L_x_7:
[----:B------:R-:W-:-:S04]  /*0820*/  LOP3.LUT R0, R11, 0x80000000, R10, 0x48, !PT ;  /* 0x800000000b007812 */ /* 0x000fc800078e480a */
[----:B------:R-:W-:Y:S01]  /*0830*/  LOP3.LUT R0, R0, 0x7f800000, RZ, 0xfc, !PT ;  /* 0x7f80000000007812 */ /* 0x000fe200078efcff */
[----:B------:R-:W-:Y:S06]  /*0840*/  BRA `(.L_x_12) ;  /* 0x0000000000147947 */ /* 0x000fec0003800000 */
.L_x_6:
[----:B------:R-:W-:Y:S01]  /*0850*/  LOP3.LUT R0, R11, 0x80000000, R10, 0x48, !PT ;  /* 0x800000000b007812 */ /* 0x000fe200078e480a */
[----:B------:R-:W-:Y:S06]  /*0860*/  BRA `(.L_x_12) ;  /* 0x00000000000c7947 */ /* 0x000fec0003800000 */
.L_x_5:
[----:B------:R-:W0:Y:S01]  /*0870*/  MUFU.RSQ R0, -QNAN ;  /* 0xffc0000000007908 */ /* 0x000e220000001400 */
[----:B------:R-:W-:Y:S05]  /*0880*/  BRA `(.L_x_12) ;  /* 0x0000000000047947 */ /* 0x000fea0003800000 */
.L_x_4:
[----:B------:R-:W-:-:S07]  /*0890*/  FADD.FTZ R0, R0, R3 ;  /* 0x0000000300007221 */ /* 0x000fce0000010000 */
.L_x_12:
[----:B------:R-:W-:Y:S05]  /*08a0*/  BSYNC.RECONVERGENT B1 ;  /* 0x0000000000017941 */ /* 0x000fea0003800200 */
.L_x_2:
[----:B------:R-:W-:-:S04]  /*08b0*/  IMAD.MOV.U32 R7, RZ, RZ, 0x0 ;  /* 0x00000000ff077424 */ /* 0x000fc800078e00ff */
[----:B0-----:R-:W-:Y:S05]  /*08c0*/  RET.REL.NODEC R6 `(_Z17sgd_update_kernelPfS_fii) ;  /* 0xfffffff406cc7950 */ /* 0x001fea0003c3ffff */
.L_x_13:
[----:B------:R-:W-:-:S00]  /*08d0*/  BRA `(.L_x_13) ;  /* 0xfffffffc00fc7947 */ /* 0x000fc0000383ffff */
[----:B------:R-:W-:-:S00]  /*08e0*/  NOP ;  /* 0x0000000000007918 */ /* 0x000fc00000000000 */
        /* <DEDUP_REMOVED lines=9> */
.L_x_80:


//--------------------- .text._Z28backward_hidden_layer_kernelPfS_PKfS1_iii --------------------------
	.section	.text._Z28backward_hidden_layer_kernelPfS_PKfS1_iii,"ax",@progbits
	.align	128
        .global         _Z28backward_hidden_layer_kernelPfS_PKfS1_iii
        .type           _Z28backward_hidden_layer_kernelPfS_PKfS1_iii,@function
        .size           _Z28backward_hidden_layer_kernelPfS_PKfS1_iii,(.L_x_82 - _Z28backward_hidden_layer_kernelPfS_PKfS1_iii)
        .other          _Z28backward_hidden_layer_kernelPfS_PKfS1_iii,@"STO_CUDA_ENTRY STV_DEFAULT"
_Z28backward_hidden_layer_kernelPfS_PKfS1_iii:
.text._Z28backward_hidden_layer_kernelPfS_PKfS1_iii:
[----:B------:R-:W-:Y:S01]  /*0000*/  LDC R1, c[0x0][0x37c] ;  /* 0x0000df00ff017b82 */ /* 0x000fe20000000800 */
[----:B------:R-:W0:Y:S07]  /*0010*/  S2R R6, SR_TID.X ;  /* 0x0000000000067919 */ /* 0x000e2e0000002100 */
[----:B------:R-:W1:Y:S01]  /*0020*/  LDC R5, c[0x0][0x364] ;  /* 0x0000d900ff057b82 */ /* 0x000e620000000800 */
[----:B------:R-:W2:Y:S01]  /*0030*/  LDCU.64 UR8, c[0x0][0x358] ;  /* 0x00006b00ff0877ac */ /* 0x000ea20008000a00 */
[----:B------:R-:W-:Y:S01]  /*0040*/  BSSY.RECONVERGENT B0, `(.L_x_14) ;  /* 0x0000088000007945 */ /* 0x000fe20003800200 */
[----:B------:R-:W1:Y:S05]  /*0050*/  S2R R4, SR_TID.Y ;  /* 0x0000000000047919 */ /* 0x000e6a0000002200 */
[----:B------:R-:W0:Y:S08]  /*0060*/  S2UR UR5, SR_CTAID.X ;  /* 0x00000000000579c3 */ /* 0x000e300000002500 */
[----:B------:R-:W0:Y:S08]  /*0070*/  LDC R3, c[0x0][0x360] ;  /* 0x0000d800ff037b82 */ /* 0x000e300000000800 */
[----:B------:R-:W1:Y:S08]  /*0080*/  S2UR UR4, SR_CTAID.Y ;  /* 0x00000000000479c3 */ /* 0x000e700000002600 */
[----:B------:R-:W3:Y:S08]  /*0090*/  LDC R0, c[0x0][0x3a8] ;  /* 0x0000ea00ff007b82 */ /* 0x000ef00000000800 */
[----:B------:R-:W4:Y:S01]  /*00a0*/  LDC R2, c[0x0][0x3a4] ;  /* 0x0000e900ff027b82 */ /* 0x000f220000000800 */
[----:B0-----:R-:W-:-:S02]  /*00b0*/  IMAD R3, R3, UR5, R6 ;  /* 0x0000000503037c24 */ /* 0x001fc4000f8e0206 */
[----:B-1----:R-:W-:-:S03]  /*00c0*/  IMAD R5, R5, UR4, R4 ;  /* 0x0000000405057c24 */ /* 0x002fc6000f8e0204 */
[----:B---3--:R-:W-:-:S04]  /*00d0*/  ISETP.GE.AND P0, PT, R3, R0, PT ;  /* 0x000000000300720c */ /* 0x008fc80003f06270 */
[----:B----4-:R-:W-:-:S13]  /*00e0*/  ISETP.GE.OR P1, PT, R5, R2, P0 ;  /* 0x000000020500720c */ /* 0x010fda0000726670 */
[----:B--2---:R-:W-:Y:S05]  /*00f0*/  @P1 BRA `(.L_x_15) ;  /* 0x0000000400f01947 */ /* 0x004fea0003800000 */
[----:B------:R-:W0:Y:S01]  /*0100*/  LDC R4, c[0x0][0x3a0] ;  /* 0x0000e800ff047b82 */ /* 0x000e220000000800 */
[----:B------:R-:W-:Y:S01]  /*0110*/  HFMA2 R29, -RZ, RZ, 0, 0 ;  /* 0x00000000ff1d7431 */ /* 0x000fe200000001ff */
[----:B0-----:R-:W-:-:S13]  /*0120*/  ISETP.GE.AND P1, PT, R4, 0x1, PT ;  /* 0x000000010400780c */ /* 0x001fda0003f26270 */
[----:B------:R-:W-:Y:S05]  /*0130*/  @!P1 BRA `(.L_x_16) ;  /* 0x0000000400d09947 */ /* 0x000fea0003800000 */
[C---:B------:R-:W-:Y:S02]  /*0140*/  ISETP.GE.U32.AND P2, PT, R4.reuse, 0x8, PT ;  /* 0x000000080400780c */ /* 0x040fe40003f46070 */
[----:B------:R-:W-:Y:S02]  /*0150*/  LOP3.LUT R6, R4, 0x7, RZ, 0xc0, !PT ;  /* 0x0000000704067812 */ /* 0x000fe400078ec0ff */
[----:B------:R-:W-:Y:S02]  /*0160*/  MOV R29, RZ ;  /* 0x000000ff001d7202 */ /* 0x000fe40000000f00 */
[----:B------:R-:W-:Y:S02]  /*0170*/  ISETP.NE.AND P1, PT, R6, RZ, PT ;  /* 0x000000ff0600720c */ /* 0x000fe40003f25270 */
[----:B------:R-:W-:-:S05]  /*0180*/  MOV R8, RZ ;  /* 0x000000ff00087202 */ /* 0x000fca0000000f00 */
[----:B------:R-:W-:Y:S06]  /*0190*/  @!P2 BRA `(.L_x_17) ;  /* 0x0000000000d0a947 */ /* 0x000fec0003800000 */
[----:B------:R-:W-:Y:S02]  /*01a0*/  LOP3.LUT R8, R4, 0x7ffffff8, RZ, 0xc0, !PT ;  /* 0x7ffffff804087812 */ /* 0x000fe400078ec0ff */
[----:B------:R-:W-:Y:S02]  /*01b0*/  MOV R29, RZ ;  /* 0x000000ff001d7202 */ /* 0x000fe40000000f00 */
[----:B------:R-:W-:Y:S02]  /*01c0*/  MOV R9, R5 ;  /* 0x0000000500097202 */ /* 0x000fe40000000f00 */
[----:B------:R-:W-:Y:S02]  /*01d0*/  MOV R7, R3 ;  /* 0x0000000300077202 */ /* 0x000fe40000000f00 */
[----:B------:R-:W-:-:S07]  /*01e0*/  IADD3 R10, PT, PT, -R8, RZ, RZ ;  /* 0x000000ff080a7210 */ /* 0x000fce0007ffe1ff */
.L_x_18:
[----:B------:R-:W0:Y:S08]  /*01f0*/  LDC.64 R14, c[0x0][0x398] ;  /* 0x0000e600ff0e7b82 */ /* 0x000e300000000a00 */
[----:B------:R-:W1:Y:S01]  /*0200*/  LDC.64 R26, c[0x0][0x390] ;  /* 0x0000e400ff1a7b82 */ /* 0x000e620000000a00 */
[----:B0-----:R-:W-:-:S05]  /*0210*/  IMAD.WIDE R14, R9, 0x4, R14 ;  /* 0x00000004090e7825 */ /* 0x001fca00078e020e */
[----:B------:R0:W2:Y:S01]  /*0220*/  LDG.E R22, desc[UR8][R14.64] ;  /* 0x000000080e167981 */ /* 0x0000a2000c1e1900 */
[----:B-1----:R-:W-:-:S05]  /*0230*/  IMAD.WIDE R26, R7, 0x4, R26 ;  /* 0x00000004071a7825 */ /* 0x002fca00078e021a */
[----:B------:R-:W2:Y:S01]  /*0240*/  LDG.E R11, desc[UR8][R26.64] ;  /* 0x000000081a0b7981 */ /* 0x000ea2000c1e1900 */
[----:B0-----:R-:W-:-:S04]  /*0250*/  IMAD.WIDE R14, R2, 0x4, R14 ;  /* 0x00000004020e7825 */ /* 0x001fc800078e020e */
[----:B------:R-:W-:Y:S01]  /*0260*/  IMAD.WIDE R20, R0, 0x4, R26 ;  /* 0x0000000400147825 */ /* 0x000fe200078e021a */
[----:B------:R-:W3:Y:S03]  /*0270*/  LDG.E R28, desc[UR8][R14.64] ;  /* 0x000000080e1c7981 */ /* 0x000ee6000c1e1900 */
[----:B------:R-:W-:Y:S01]  /*0280*/  IMAD.WIDE R24, R2, 0x4, R14 ;  /* 0x0000000402187825 */ /* 0x000fe200078e020e */
[----:B------:R-:W3:Y:S03]  /*0290*/  LDG.E R27, desc[UR8][R20.64] ;  /* 0x00000008141b7981 */ /* 0x000ee6000c1e1900 */
[----:B------:R-:W-:-:S04]  /*02a0*/  IMAD.WIDE R12, R0, 0x4, R20 ;  /* 0x00000004000c7825 */ /* 0x000fc800078e0214 */
[C---:B------:R-:W-:Y:S01]  /*02b0*/  IMAD.WIDE R16, R2.reuse, 0x4, R24 ;  /* 0x0000000402107825 */ /* 0x040fe200078e0218 */
[----:B------:R-:W4:Y:S04]  /*02c0*/  LDG.E R26, desc[UR8][R12.64] ;  /* 0x000000080c1a7981 */ /* 0x000f28000c1e1900 */
[----:B------:R0:W5:Y:S01]  /*02d0*/  LDG.E R23, desc[UR8][R16.64] ;  /* 0x0000000810177981 */ /* 0x000162000c1e1900 */
[----:B------:R-:W-:-:S03]  /*02e0*/  IMAD.WIDE R18, R2, 0x4, R16 ;  /* 0x0000000402127825 */ /* 0x000fc600078e0210 */
[----:B------:R-:W4:Y:S01]  /*02f0*/  LDG.E R25, desc[UR8][R24.64] ;  /* 0x0000000818197981 */ /* 0x000f22000c1e1900 */
[----:B0-----:R-:W-:-:S03]  /*0300*/  IMAD.WIDE R16, R0, 0x4, R12 ;  /* 0x0000000400107825 */ /* 0x001fc600078e020c */
[----:B------:R0:W5:Y:S01]  /*0310*/  LDG.E R21, desc[UR8][R18.64] ;  /* 0x0000000812157981 */ /* 0x000162000c1e1900 */
[----:B------:R-:W-:-:S03]  /*0320*/  IMAD.WIDE R14, R2, 0x4, R18 ;  /* 0x00000004020e7825 */ /* 0x000fc600078e0212 */
[----:B------:R1:W5:Y:S04]  /*0330*/  LDG.E R24, desc[UR8][R16.64] ;  /* 0x0000000810187981 */ /* 0x000368000c1e1900 */
[----:B------:R1:W5:Y:S01]  /*0340*/  LDG.E R13, desc[UR8][R14.64] ;  /* 0x000000080e0d7981 */ /* 0x000362000c1e1900 */
[----:B0-----:R-:W-:-:S04]  /*0350*/  IMAD.WIDE R18, R0, 0x4, R16 ;  /* 0x0000000400127825 */ /* 0x001fc800078e0210 */
[----:B-1----:R-:W-:-:S04]  /*0360*/  IMAD.WIDE R16, R0, 0x4, R18 ;  /* 0x0000000400107825 */ /* 0x002fc800078e0212 */
[C---:B------:R-:W-:Y:S01]  /*0370*/  IMAD.WIDE R14, R2.reuse, 0x4, R14 ;  /* 0x00000004020e7825 */ /* 0x040fe200078e020e */
[----:B------:R-:W5:Y:S04]  /*0380*/  LDG.E R20, desc[UR8][R16.64] ;  /* 0x0000000810147981 */ /* 0x000f68000c1e1900 */
[----:B------:R0:W5:Y:S02]  /*0390*/  LDG.E R12, desc[UR8][R14.64] ;  /* 0x000000080e0c7981 */ /* 0x000164000c1e1900 */
[----:B0-----:R-:W-:-:S04]  /*03a0*/  IMAD.WIDE R14, R2, 0x4, R14 ;  /* 0x00000004020e7825 */ /* 0x001fc800078e020e */
[----:B--2---:R-:W-:Y:S02]  /*03b0*/  FFMA R11, R22, R11, R29 ;  /* 0x0000000b160b7223 */ /* 0x004fe4000000001d */
[----:B------:R0:W2:Y:S04]  /*03c0*/  LDG.E R22, desc[UR8][R18.64] ;  /* 0x0000000812167981 */ /* 0x0000a8000c1e1900 */
[----:B------:R-:W2:Y:S01]  /*03d0*/  LDG.E R29, desc[UR8][R14.64] ;  /* 0x000000080e1d7981 */ /* 0x000ea2000c1e1900 */
[----:B0-----:R-:W-:-:S05]  /*03e0*/  IMAD.WIDE R18, R0, 0x4, R16 ;  /* 0x0000000400127825 */ /* 0x001fca00078e0210 */
[----:B------:R0:W2:Y:S02]  /*03f0*/  LDG.E R17, desc[UR8][R18.64] ;  /* 0x0000000812117981 */ /* 0x0000a4000c1e1900 */
[----:B0-----:R-:W-:-:S06]  /*0400*/  IMAD.WIDE R18, R0, 0x4, R18 ;  /* 0x0000000400127825 */ /* 0x001fcc00078e0212 */
[----:B------:R-:W2:Y:S01]  /*0410*/  LDG.E R18, desc[UR8][R18.64] ;  /* 0x0000000812127981 */ /* 0x000ea2000c1e1900 */
[----:B---3--:R-:W-:Y:S01]  /*0420*/  FFMA R28, R28, R27, R11 ;  /* 0x0000001b1c1c7223 */ /* 0x008fe2000000000b */
[----:B------:R-:W-:-:S03]  /*0430*/  IADD3 R10, PT, PT, R10, 0x8, RZ ;  /* 0x000000080a0a7810 */ /* 0x000fc60007ffe0ff */
[----:B----4-:R-:W-:Y:S01]  /*0440*/  FFMA R26, R25, R26, R28 ;  /* 0x0000001a191a7223 */ /* 0x010fe2000000001c */
[----:B------:R-:W-:-:S03]  /*0450*/  ISETP.NE.AND P2, PT, R10, RZ, PT ;  /* 0x000000ff0a00720c */ /* 0x000fc60003f45270 */
[----:B-----5:R-:W-:Y:S01]  /*0460*/  FFMA R24, R23, R24, R26 ;  /* 0x0000001817187223 */ /* 0x020fe2000000001a */
[----:B------:R-:W-:Y:S02]  /*0470*/  LEA R9, R2, R9, 0x3 ;  /* 0x0000000902097211 */ /* 0x000fe400078e18ff */
[----:B------:R-:W-:Y:S01]  /*0480*/  LEA R7, R0, R7, 0x3 ;  /* 0x0000000700077211 */ /* 0x000fe200078e18ff */
[----:B--2---:R-:W-:-:S04]  /*0490*/  FFMA R22, R21, R22, R24 ;  /* 0x0000001615167223 */ /* 0x004fc80000000018 */
[----:B------:R-:W-:-:S04]  /*04a0*/  FFMA R13, R13, R20, R22 ;  /* 0x000000140d0d7223 */ /* 0x000fc80000000016 */
[----:B------:R-:W-:-:S04]  /*04b0*/  FFMA R12, R12, R17, R13 ;  /* 0x000000110c0c7223 */ /* 0x000fc8000000000d */
[----:B------:R-:W-:Y:S01]  /*04c0*/  FFMA R29, R29, R18, R12 ;  /* 0x000000121d1d7223 */ /* 0x000fe2000000000c */
[----:B------:R-:W-:Y:S06]  /*04d0*/  @P2 BRA `(.L_x_18) ;  /* 0xfffffffc00442947 */ /* 0x000fec000383ffff */
.L_x_17:
[----:B------:R-:W-:Y:S05]  /*04e0*/  @!P1 BRA `(.L_x_16) ;  /* 0x0000000000e49947 */ /* 0x000fea0003800000 */
[----:B------:R-:W-:Y:S02]  /*04f0*/  ISETP.GE.U32.AND P1, PT, R6, 0x4, PT ;  /* 0x000000040600780c */ /* 0x000fe40003f26070 */
[----:B------:R-:W-:-:S04]  /*0500*/  LOP3.LUT R9, R4, 0x3, RZ, 0xc0, !PT ;  /* 0x0000000304097812 */ /* 0x000fc800078ec0ff */
[----:B------:R-:W-:-:S07]  /*0510*/  ISETP.NE.AND P2, PT, R9, RZ, PT ;  /* 0x000000ff0900720c */ /* 0x000fce0003f45270 */
[----:B------:R-:W-:Y:S06]  /*0520*/  @!P1 BRA `(.L_x_19) ;  /* 0x0000000000649947 */ /* 0x000fec0003800000 */
[----:B------:R-:W0:Y:S01]  /*0530*/  LDC.64 R20, c[0x0][0x398] ;  /* 0x0000e600ff147b82 */ /* 0x000e220000000a00 */
[C---:B------:R-:W-:Y:S02]  /*0540*/  IMAD R7, R8.reuse, R2, R5 ;  /* 0x0000000208077224 */ /* 0x040fe400078e0205 */
[----:B------:R-:W-:-:S05]  /*0550*/  IMAD R11, R8, R0, R3 ;  /* 0x00000000080b7224 */ /* 0x000fca00078e0203 */
[----:B------:R-:W1:Y:S01]  /*0560*/  LDC.64 R22, c[0x0][0x390] ;  /* 0x0000e400ff167b82 */ /* 0x000e620000000a00 */
[----:B0-----:R-:W-:-:S04]  /*0570*/  IMAD.WIDE R20, R7, 0x4, R20 ;  /* 0x0000000407147825 */ /* 0x001fc800078e0214 */
[----:B-1----:R-:W-:-:S04]  /*0580*/  IMAD.WIDE R22, R11, 0x4, R22 ;  /* 0x000000040b167825 */ /* 0x002fc800078e0216 */
[----:B------:R-:W-:Y:S02]  /*0590*/  IMAD.WIDE R10, R2, 0x4, R20 ;  /* 0x00000004020a7825 */ /* 0x000fe400078e0214 */
[----:B------:R-:W2:Y:S02]  /*05a0*/  LDG.E R20, desc[UR8][R20.64] ;  /* 0x0000000814147981 */ /* 0x000ea4000c1e1900 */
[----:B------:R-:W-:Y:S02]  /*05b0*/  IMAD.WIDE R12, R0, 0x4, R22 ;  /* 0x00000004000c7825 */ /* 0x000fe400078e0216 */
[----:B------:R-:W2:Y:S02]  /*05c0*/  LDG.E R22, desc[UR8][R22.64] ;  /* 0x0000000816167981 */ /* 0x000ea4000c1e1900 */
[----:B------:R-:W-:Y:S02]  /*05d0*/  IMAD.WIDE R14, R2, 0x4, R10 ;  /* 0x00000004020e7825 */ /* 0x000fe400078e020a */
[----:B------:R-:W3:Y:S02]  /*05e0*/  LDG.E R11, desc[UR8][R10.64] ;  /* 0x000000080a0b7981 */ /* 0x000ee4000c1e1900 */
[----:B------:R-:W-:-:S02]  /*05f0*/  IMAD.WIDE R6, R0, 0x4, R12 ;  /* 0x0000000400067825 */ /* 0x000fc400078e020c */
[----:B------:R-:W3:Y:S02]  /*0600*/  LDG.E R12, desc[UR8][R12.64] ;  /* 0x000000080c0c7981 */ /* 0x000ee4000c1e1900 */
[----:B------:R-:W-:Y:S02]  /*0610*/  IMAD.WIDE R16, R2, 0x4, R14 ;  /* 0x0000000402107825 */ /* 0x000fe400078e020e */
[----:B------:R-:W4:Y:S02]  /*0620*/  LDG.E R25, desc[UR8][R14.64] ;  /* 0x000000080e197981 */ /* 0x000f24000c1e1900 */
[----:B------:R-:W-:Y:S02]  /*0630*/  IMAD.WIDE R18, R0, 0x4, R6 ;  /* 0x0000000400127825 */ /* 0x000fe400078e0206 */
[----:B------:R-:W4:Y:S04]  /*0640*/  LDG.E R6, desc[UR8][R6.64] ;  /* 0x0000000806067981 */ /* 0x000f28000c1e1900 */
[----:B------:R-:W5:Y:S04]  /*0650*/  LDG.E R17, desc[UR8][R16.64] ;  /* 0x0000000810117981 */ /* 0x000f68000c1e1900 */
[----:B------:R-:W5:Y:S01]  /*0660*/  LDG.E R18, desc[UR8][R18.64] ;  /* 0x0000000812127981 */ /* 0x000f62000c1e1900 */
[----:B------:R-:W-:Y:S01]  /*0670*/  IADD3 R8, PT, PT, R8, 0x4, RZ ;  /* 0x0000000408087810 */ /* 0x000fe20007ffe0ff */
[----:B--2---:R-:W-:-:S04]  /*0680*/  FFMA R20, R20, R22, R29 ;  /* 0x0000001614147223 */ /* 0x004fc8000000001d */
[----:B---3--:R-:W-:-:S04]  /*0690*/  FFMA R20, R11, R12, R20 ;  /* 0x0000000c0b147223 */ /* 0x008fc80000000014 */
[----:B----4-:R-:W-:-:S04]  /*06a0*/  FFMA R20, R25, R6, R20 ;  /* 0x0000000619147223 */ /* 0x010fc80000000014 */
[----:B-----5:R-:W-:-:S07]  /*06b0*/  FFMA R29, R17, R18, R20 ;  /* 0x00000012111d7223 */ /* 0x020fce0000000014 */
.L_x_19:
[----:B------:R-:W-:Y:S05]  /*06c0*/  @!P2 BRA `(.L_x_16) ;  /* 0x00000000006ca947 */ /* 0x000fea0003800000 */
[----:B------:R-:W0:Y:S01]  /*06d0*/  LDC.64 R14, c[0x0][0x398] ;  /* 0x0000e600ff0e7b82 */ /* 0x000e220000000a00 */
[----:B------:R-:W-:Y:S02]  /*06e0*/  ISETP.NE.AND P1, PT, R9, 0x1, PT ;  /* 0x000000010900780c */ /* 0x000fe40003f25270 */
[----:B------:R-:W-:-:S04]  /*06f0*/  LOP3.LUT R4, R4, 0x1, RZ, 0xc0, !PT ;  /* 0x0000000104047812 */ /* 0x000fc800078ec0ff */
[----:B------:R-:W-:Y:S01]  /*0700*/  ISETP.NE.U32.AND P2, PT, R4, 0x1, PT ;  /* 0x000000010400780c */ /* 0x000fe20003f45070 */
[----:B------:R-:W1:Y:S06]  /*0710*/  LDC.64 R12, c[0x0][0x390] ;  /* 0x0000e400ff0c7b82 */ /* 0x000e6c0000000a00 */
[C---:B------:R-:W-:Y:S02]  /*0720*/  @P1 IMAD R17, R8.reuse, R2, R5 ;  /* 0x0000000208111224 */ /* 0x040fe400078e0205 */
[----:B------:R-:W2:Y:S01]  /*0730*/  LDC.64 R6, c[0x0][0x398] ;  /* 0x0000e600ff067b82 */ /* 0x000ea20000000a00 */
[C---:B------:R-:W-:Y:S01]  /*0740*/  @P1 IMAD R9, R8.reuse, R0, R3 ;  /* 0x0000000008091224 */ /* 0x040fe200078e0203 */
[----:B------:R-:W-:-:S06]  /*0750*/  @P1 IADD3 R8, PT, PT, R8, 0x2, RZ ;  /* 0x0000000208081810 */ /* 0x000fcc0007ffe0ff */
[----:B------:R-:W3:Y:S01]  /*0760*/  LDC.64 R10, c[0x0][0x390] ;  /* 0x0000e400ff0a7b82 */ /* 0x000ee20000000a00 */
[----:B0-----:R-:W-:-:S04]  /*0770*/  @P1 IMAD.WIDE R16, R17, 0x4, R14 ;  /* 0x0000000411101825 */ /* 0x001fc800078e020e */
[----:B-1----:R-:W-:Y:S01]  /*0780*/  @P1 IMAD.WIDE R12, R9, 0x4, R12 ;  /* 0x00000004090c1825 */ /* 0x002fe200078e020c */
[----:B------:R-:W4:Y:S03]  /*0790*/  @P1 LDG.E R4, desc[UR8][R16.64] ;  /* 0x0000000810041981 */ /* 0x000f26000c1e1900 */
[C---:B------:R-:W-:Y:S02]  /*07a0*/  @!P2 IMAD R19, R8.reuse, R2, R5 ;  /* 0x000000020813a224 */ /* 0x040fe400078e0205 */
[----:B------:R-:W-:Y:S02]  /*07b0*/  @!P2 IMAD R21, R8, R0, R3 ;  /* 0x000000000815a224 */ /* 0x000fe400078e0203 */
[----:B------:R-:W-:-:S04]  /*07c0*/  @P1 IMAD.WIDE R14, R2, 0x4, R16 ;  /* 0x00000004020e1825 */ /* 0x000fc800078e0210 */
[----:B------:R-:W-:Y:S02]  /*07d0*/  @P1 IMAD.WIDE R8, R0, 0x4, R12 ;  /* 0x0000000400081825 */ /* 0x000fe400078e020c */
[----:B------:R-:W4:Y:S02]  /*07e0*/  @P1 LDG.E R12, desc[UR8][R12.64] ;  /* 0x000000080c0c1981 */ /* 0x000f24000c1e1900 */
[----:B--2---:R-:W-:Y:S02]  /*07f0*/  @!P2 IMAD.WIDE R6, R19, 0x4, R6 ;  /* 0x000000041306a825 */ /* 0x004fe400078e0206 */
[----:B------:R-:W2:Y:S02]  /*0800*/  @P1 LDG.E R15, desc[UR8][R14.64] ;  /* 0x000000080e0f1981 */ /* 0x000ea4000c1e1900 */
[----:B---3--:R-:W-:Y:S02]  /*0810*/  @!P2 IMAD.WIDE R10, R21, 0x4, R10 ;  /* 0x00000004150aa825 */ /* 0x008fe400078e020a */
[----:B------:R-:W2:Y:S04]  /*0820*/  @P1 LDG.E R8, desc[UR8][R8.64] ;  /* 0x0000000808081981 */ /* 0x000ea8000c1e1900 */
[----:B------:R-:W3:Y:S04]  /*0830*/  @!P2 LDG.E R6, desc[UR8][R6.64] ;  /* 0x000000080606a981 */ /* 0x000ee8000c1e1900 */
[----:B------:R-:W3:Y:S01]  /*0840*/  @!P2 LDG.E R10, desc[UR8][R10.64] ;  /* 0x000000080a0aa981 */ /* 0x000ee2000c1e1900 */
[----:B----4-:R-:W-:-:S04]  /*0850*/  @P1 FFMA R4, R4, R12, R29 ;  /* 0x0000000c04041223 */ /* 0x010fc8000000001d */
[----:B--2---:R-:W-:-:S04]  /*0860*/  @P1 FFMA R29, R15, R8, R4 ;  /* 0x000000080f1d1223 */ /* 0x004fc80000000004 */
[----:B---3--:R-:W-:-:S07]  /*0870*/  @!P2 FFMA R29, R6, R10, R29 ;  /* 0x0000000a061da223 */ /* 0x008fce000000001d */
.L_x_16:
[----:B------:R-:W0:Y:S01]  /*0880*/  LDC.64 R6, c[0x0][0x380] ;  /* 0x0000e000ff067b82 */ /* 0x000e220000000a00 */
[----:B------:R-:W-:-:S04]  /*0890*/  IMAD R9, R5, R0, R3 ;  /* 0x0000000005097224 */ /* 0x000fc800078e0203 */
[----:B0-----:R-:W-:-:S05]  /*08a0*/  IMAD.WIDE R6, R9, 0x4, R6 ;  /* 0x0000000409067825 */ /* 0x001fca00078e0206 */
[----:B------:R0:W-:Y:S02]  /*08b0*/  REDG.E.ADD.F32.FTZ.RN.STRONG.GPU desc[UR8][R6.64], R29 ;  /* 0x0000001d060079a6 */ /* 0x0001e4000c12f308 */
.L_x_15:
[----:B------:R-:W-:Y:S05]  /*08c0*/  BSYNC.RECONVERGENT B0 ;  /* 0x0000000000007941 */ /* 0x000fea0003800200 */
.L_x_14:
[----:B------:R-:W-:-:S13]  /*08d0*/  ISETP.NE.OR P0, PT, R5, RZ, P0 ;  /* 0x000000ff0500720c */ /* 0x000fda0000705670 */
[----:B------:R-:W-:Y:S05]  /*08e0*/  @P0 EXIT ;  /* 0x000000000000094d */ /* 0x000fea0003800000 */
[----:B------:R-:W1:Y:S01]  /*08f0*/  LDCU UR5, c[0x0][0x3a0] ;  /* 0x00007400ff0577ac */ /* 0x000e620008000800 */
[----:B------:R-:W-:Y:S01]  /*0900*/  HFMA2 R2, -RZ, RZ, 0, 0 ;  /* 0x00000000ff027431 */ /* 0x000fe200000001ff */
[----:B-1----:R-:W-:-:S09]  /*0910*/  UISETP.GE.AND UP0, UPT, UR5, 0x1, UPT ;  /* 0x000000010500788c */ /* 0x002fd2000bf06270 */
[----:B------:R-:W-:Y:S05]  /*0920*/  BRA.U !UP0, `(.L_x_20) ;  /* 0x0000000508f87547 */ /* 0x000fea000b800000 */
[----:B------:R-:W-:Y:S01]  /*0930*/  UISETP.GE.U32.AND UP1, UPT, UR5, 0x10, UPT ;  /* 0x000000100500788c */ /* 0x000fe2000bf26070 */
[----:B------:R-:W-:Y:S01]  /*0940*/  MOV R2, RZ ;  /* 0x000000ff00027202 */ /* 0x000fe20000000f00 */
[----:B------:R-:W-:Y:S01]  /*0950*/  ULOP3.LUT UR6, UR5, 0xf, URZ, 0xc0, !UPT ;  /* 0x0000000f05067892 */ /* 0x000fe2000f8ec0ff */
[----:B------:R-:W-:-:S03]  /*0960*/  UMOV UR4, URZ ;  /* 0x000000ff00047c82 */ /* 0x000fc60008000000 */
[----:B------:R-:W-:-:S03]  /*0970*/  UISETP.NE.AND UP0, UPT, UR6, URZ, UPT ;  /* 0x000000ff0600728c */ /* 0x000fc6000bf05270 */
[----:B------:R-:W-:Y:S08]  /*0980*/  BRA.U !UP1, `(.L_x_21) ;  /* 0x0000000109e47547 */ /* 0x000ff0000b800000 */
[----:B------:R-:W-:Y:S01]  /*0990*/  ULOP3.LUT UR4, UR5, 0x7ffffff0, URZ, 0xc0, !UPT ;  /* 0x7ffffff005047892 */ /* 0x000fe2000f8ec0ff */
[----:B------:R-:W-:Y:S02]  /*09a0*/  MOV R2, RZ ;  /* 0x000000ff00027202 */ /* 0x000fe40000000f00 */
[----:B------:R-:W-:Y:S01]  /*09b0*/  MOV R19, R3 ;  /* 0x0000000300137202 */ /* 0x000fe20000000f00 */
[----:B------:R-:W-:-:S12]  /*09c0*/  UIADD3 UR7, UPT, UPT, -UR4, URZ, URZ ;  /* 0x000000ff04077290 */ /* 0x000fd8000fffe1ff */
.L_x_22:
[----:B0-----:R-:W0:Y:S02]  /*09d0*/  LDC.64 R6, c[0x0][0x390] ;  /* 0x0000e400ff067b82 */ /* 0x001e240000000a00 */
[----:B0-----:R-:W-:-:S05]  /*09e0*/  IMAD.WIDE R6, R19, 0x4, R6 ;  /* 0x0000000413067825 */ /* 0x001fca00078e0206 */
[----:B------:R-:W2:Y:S01]  /*09f0*/  LDG.E R25, desc[UR8][R6.64] ;  /* 0x0000000806197981 */ /* 0x000ea2000c1e1900 */
[----:B------:R-:W-:-:S05]  /*0a00*/  IMAD.WIDE R8, R0, 0x4, R6 ;  /* 0x0000000400087825 */ /* 0x000fca00078e0206 */
[----:B------:R0:W3:Y:S01]  /*0a10*/  LDG.E R23, desc[UR8][R8.64] ;  /* 0x0000000808177981 */ /* 0x0000e2000c1e1900 */
[----:B------:R-:W-:-:S05]  /*0a20*/  IMAD.WIDE R10, R0, 0x4, R8 ;  /* 0x00000004000a7825 */ /* 0x000fca00078e0208 */
[----:B------:R1:W4:Y:S01]  /*0a30*/  LDG.E R22, desc[UR8][R10.64] ;  /* 0x000000080a167981 */ /* 0x000322000c1e1900 */
[----:B------:R-:W-:-:S05]  /*0a40*/  IMAD.WIDE R14, R0, 0x4, R10 ;  /* 0x00000004000e7825 */ /* 0x000fca00078e020a */
[----:B------:R-:W5:Y:S01]  /*0a50*/  LDG.E R21, desc[UR8][R14.64] ;  /* 0x000000080e157981 */ /* 0x000f62000c1e1900 */
[----:B------:R-:W-:-:S05]  /*0a60*/  IMAD.WIDE R16, R0, 0x4, R14 ;  /* 0x0000000400107825 */ /* 0x000fca00078e020e */
[----:B------:R-:W5:Y:S01]  /*0a70*/  LDG.E R20, desc[UR8][R16.64] ;  /* 0x0000000810147981 */ /* 0x000f62000c1e1900 */
[----:B------:R-:W-:-:S05]  /*0a80*/  IMAD.WIDE R4, R0, 0x4, R16 ;  /* 0x0000000400047825 */ /* 0x000fca00078e0210 */
[----:B------:R1:W5:Y:S01]  /*0a90*/  LDG.E R18, desc[UR8][R4.64] ;  /* 0x0000000804127981 */ /* 0x000362000c1e1900 */
[----:B------:R-:W-:-:S05]  /*0aa0*/  IMAD.WIDE R26, R0, 0x4, R4 ;  /* 0x00000004001a7825 */ /* 0x000fca00078e0204 */
[----:B------:R1:W5:Y:S01]  /*0ab0*/  LDG.E R24, desc[UR8][R26.64] ;  /* 0x000000081a187981 */ /* 0x000362000c1e1900 */
[----:B------:R-:W-:-:S05]  /*0ac0*/  IMAD.WIDE R12, R0, 0x4, R26 ;  /* 0x00000004000c7825 */ /* 0x000fca00078e021a */
[----:B------:R1:W5:Y:S01]  /*0ad0*/  LDG.E R28, desc[UR8][R12.64] ;  /* 0x000000080c1c7981 */ /* 0x000362000c1e1900 */
[----:B0-----:R-:W-:-:S04]  /*0ae0*/  IMAD.WIDE R8, R0, 0x4, R12 ;  /* 0x0000000400087825 */ /* 0x001fc800078e020c */
[C---:B-1----:R-:W-:Y:S02]  /*0af0*/  IMAD.WIDE R10, R0.reuse, 0x4, R8 ;  /* 0x00000004000a7825 */ /* 0x042fe400078e0208 */
[----:B------:R-:W5:Y:S02]  /*0b00*/  LDG.E R8, desc[UR8][R8.64] ;  /* 0x0000000808087981 */ /* 0x000f64000c1e1900 */
[C---:B------:R-:W-:Y:S02]  /*0b10*/  IMAD.WIDE R4, R0.reuse, 0x4, R10 ;  /* 0x0000000400047825 */ /* 0x040fe400078e020a */
[----:B------:R-:W5:Y:S02]  /*0b20*/  LDG.E R10, desc[UR8][R10.64] ;  /* 0x000000080a0a7981 */ /* 0x000f64000c1e1900 */
[C---:B------:R-:W-:Y:S02]  /*0b30*/  IMAD.WIDE R6, R0.reuse, 0x4, R4 ;  /* 0x0000000400067825 */ /* 0x040fe400078e0204 */
[----:B------:R-:W5:Y:S02]  /*0b40*/  LDG.E R29, desc[UR8][R4.64] ;  /* 0x00000008041d7981 */ /* 0x000f64000c1e1900 */
[----:B------:R-:W-:-:S02]  /*0b50*/  IMAD.WIDE R14, R0, 0x4, R6 ;  /* 0x00000004000e7825 */ /* 0x000fc400078e0206 */
[----:B------:R-:W5:Y:S02]  /*0b60*/  LDG.E R6, desc[UR8][R6.64] ;  /* 0x0000000806067981 */ /* 0x000f64000c1e1900 */
[C---:B------:R-:W-:Y:S02]  /*0b70*/  IMAD.WIDE R16, R0.reuse, 0x4, R14 ;  /* 0x0000000400107825 */ /* 0x040fe400078e020e */
[----:B------:R-:W5:Y:S02]  /*0b80*/  LDG.E R14, desc[UR8][R14.64] ;  /* 0x000000080e0e7981 */ /* 0x000f64000c1e1900 */
[C---:B------:R-:W-:Y:S02]  /*0b90*/  IMAD.WIDE R26, R0.reuse, 0x4, R16 ;  /* 0x00000004001a7825 */ /* 0x040fe400078e0210 */
[----:B------:R-:W5:Y:S02]  /*0ba0*/  LDG.E R16, desc[UR8][R16.64] ;  /* 0x0000000810107981 */ /* 0x000f64000c1e1900 */
[----:B------:R-:W-:-:S02]  /*0bb0*/  IMAD.WIDE R12, R0, 0x4, R26 ;  /* 0x00000004000c7825 */ /* 0x000fc400078e021a */
[----:B------:R-:W5:Y:S04]  /*0bc0*/  LDG.E R26, desc[UR8][R26.64] ;  /* 0x000000081a1a7981 */ /* 0x000f68000c1e1900 */
[----:B------:R-:W5:Y:S01]  /*0bd0*/  LDG.E R12, desc[UR8][R12.64] ;  /* 0x000000080c0c7981 */ /* 0x000f62000c1e1900 */
[----:B------:R-:W-:-:S04]  /*0be0*/  UIADD3 UR7, UPT, UPT, UR7, 0x10, URZ ;  /* 0x0000001007077890 */ /* 0x000fc8000fffe0ff */
[----:B------:R-:W-:Y:S01]  /*0bf0*/  UISETP.NE.AND UP1, UPT, UR7, URZ, UPT ;  /* 0x000000ff0700728c */ /* 0x000fe2000bf25270 */
[----:B------:R-:W-:Y:S01]  /*0c00*/  LEA R19, R0, R19, 0x4 ;  /* 0x0000001300137211 */ /* 0x000fe200078e20ff */
[----:B--2---:R-:W-:-:S04]  /*0c10*/  FADD R2, R25, R2 ;  /* 0x0000000219027221 */ /* 0x004fc80000000000 */
[----:B---3--:R-:W-:-:S04]  /*0c20*/  FADD R23, R2, R23 ;  /* 0x0000001702177221 */ /* 0x008fc80000000000 */
[----:B----4-:R-:W-:-:S04]  /*0c30*/  FADD R22, R23, R22 ;  /* 0x0000001617167221 */ /* 0x010fc80000000000 */
[----:B-----5:R-:W-:-:S04]  /*0c40*/  FADD R21, R22, R21 ;  /* 0x0000001516157221 */ /* 0x020fc80000000000 */
[----:B------:R-:W-:-:S04]  /*0c50*/  FADD R21, R21, R20 ;  /* 0x0000001415157221 */ /* 0x000fc80000000000 */
        /* <DEDUP_REMOVED lines=10> */
[----:B------:R-:W-:Y:S01]  /*0d00*/  FADD R2, R29, R12 ;  /* 0x0000000c1d027221 */ /* 0x000fe20000000000 */
[----:B------:R-:W-:Y:S06]  /*0d10*/  BRA.U UP1, `(.L_x_22) ;  /* 0xfffffffd012c7547 */ /* 0x000fec000b83ffff */
.L_x_21:
[----:B------:R-:W-:Y:S05]  /*0d20*/  BRA.U !UP0, `(.L_x_20) ;  /* 0x0000000108f87547 */ /* 0x000fea000b800000 */
[----:B------:R-:W-:Y:S02]  /*0d30*/  UISETP.GE.U32.AND UP0, UPT, UR6, 0x8, UPT ;  /* 0x000000080600788c */ /* 0x000fe4000bf06070 */
[----:B------:R-:W-:-:S04]  /*0d40*/  ULOP3.LUT UR7, UR5, 0x7, URZ, 0xc0, !UPT ;  /* 0x0000000705077892 */ /* 0x000fc8000f8ec0ff */
[----:B------:R-:W-:-:S03]  /*0d50*/  UISETP.NE.AND UP1, UPT, UR7, URZ, UPT ;  /* 0x000000ff0700728c */ /* 0x000fc6000bf25270 */
[----:B------:R-:W-:Y:S08]  /*0d60*/  BRA.U !UP0, `(.L_x_23) ;  /* 0x00000001086c7547 */ /* 0x000ff0000b800000 */
[----:B------:R-:W1:Y:S01]  /*0d70*/  LDC.64 R4, c[0x0][0x390] ;  /* 0x0000e400ff047b82 */ /* 0x000e620000000a00 */
[----:B0-----:R-:W-:-:S04]  /*0d80*/  IMAD R7, R0, UR4, R3 ;  /* 0x0000000400077c24 */ /* 0x001fc8000f8e0203 */
[----:B-1----:R-:W-:-:S04]  /*0d90*/  IMAD.WIDE R4, R7, 0x4, R4 ;  /* 0x0000000407047825 */ /* 0x002fc800078e0204 */
[C---:B------:R-:W-:Y:S02]  /*0da0*/  IMAD.WIDE R6, R0.reuse, 0x4, R4 ;  /* 0x0000000400067825 */ /* 0x040fe400078e0204 */
[----:B------:R-:W2:Y:S02]  /*0db0*/  LDG.E R5, desc[UR8][R4.64] ;  /* 0x0000000804057981 */ /* 0x000ea4000c1e1900 */
[C---:B------:R-:W-:Y:S02]  /*0dc0*/  IMAD.WIDE R8, R0.reuse, 0x4, R6 ;  /* 0x0000000400087825 */ /* 0x040fe400078e0206 */
[----:B------:R-:W3:Y:S02]  /*0dd0*/  LDG.E R6, desc[UR8][R6.64] ;  /* 0x0000000806067981 */ /* 0x000ee4000c1e1900 */
[C---:B------:R-:W-:Y:S02]  /*0de0*/  IMAD.WIDE R10, R0.reuse, 0x4, R8 ;  /* 0x00000004000a7825 */ /* 0x040fe400078e0208 */
[----:B------:R-:W4:Y:S02]  /*0df0*/  LDG.E R8, desc[UR8][R8.64] ;  /* 0x0000000808087981 */ /* 0x000f24000c1e1900 */
        /* <DEDUP_REMOVED lines=9> */
[----:B------:R-:W-:Y:S01]  /*0e90*/  UIADD3 UR4, UPT, UPT, UR4, 0x8, URZ ;  /* 0x0000000804047890 */ /* 0x000fe2000fffe0ff */
[----:B--2---:R-:W-:-:S04]  /*0ea0*/  FADD R5, R2, R5 ;  /* 0x0000000502057221 */ /* 0x004fc80000000000 */
[----:B---3--:R-:W-:-:S04]  /*0eb0*/  FADD R5, R5, R6 ;  /* 0x0000000605057221 */ /* 0x008fc80000000000 */
[----:B----4-:R-:W-:-:S04]  /*0ec0*/  FADD R5, R5, R8 ;  /* 0x0000000805057221 */ /* 0x010fc80000000000 */
[----:B-----5:R-:W-:-:S04]  /*0ed0*/  FADD R5, R5, R10 ;  /* 0x0000000a05057221 */ /* 0x020fc80000000000 */
[----:B------:R-:W-:-:S04]  /*0ee0*/  FADD R5, R5, R12 ;  /* 0x0000000c05057221 */ /* 0x000fc80000000000 */
[----:B------:R-:W-:-:S04]  /*0ef0*/  FADD R5, R5, R14 ;  /* 0x0000000e05057221 */ /* 0x000fc80000000000 */
[----:B------:R-:W-:-:S04]  /*0f00*/  FADD R5, R5, R16 ;  /* 0x0000001005057221 */ /* 0x000fc80000000000 */
[----:B------:R-:W-:-:S07]  /*0f10*/  FADD R2, R5, R18 ;  /* 0x0000001205027221 */ /* 0x000fce0000000000 */
.L_x_23:
        /* <DEDUP_REMOVED lines=12> */
[----:B------:R-:W-:Y:S02]  /*0fe0*/  IMAD.WIDE R10, R0, 0x4, R8 ;  /* 0x00000004000a7825 */ /* 0x000fe400078e0208 */
[----:B------:R-:W4:Y:S04]  /*0ff0*/  LDG.E R9, desc[UR8][R8.64] ;  /* 0x0000000808097981 */ /* 0x000f28000c1e1900 */
[----:B------:R-:W5:Y:S01]  /*1000*/  LDG.E R11, desc[UR8][R10.64] ;  /* 0x000000080a0b7981 */ /* 0x000f62000c1e1900 */
[----:B------:R-:W-:Y:S01]  /*1010*/  UIADD3 UR4, UPT, UPT, UR4, 0x4, URZ ;  /* 0x0000000404047890 */ /* 0x000fe2000fffe0ff */
[----:B--2---:R-:W-:-:S04]  /*1020*/  FADD R2, R2, R5 ;  /* 0x0000000502027221 */ /* 0x004fc80000000000 */
[----:B---3--:R-:W-:-:S04]  /*1030*/  FADD R2, R2, R7 ;  /* 0x0000000702027221 */ /* 0x008fc80000000000 */
[----:B----4-:R-:W-:-:S04]  /*1040*/  FADD R2, R2, R9 ;  /* 0x0000000902027221 */ /* 0x010fc80000000000 */
[----:B-----5:R-:W-:-:S07]  /*1050*/  FADD R2, R2, R11 ;  /* 0x0000000b02027221 */ /* 0x020fce0000000000 */
.L_x_24:
[----:B------:R-:W-:Y:S05]  /*1060*/  BRA.U !UP1, `(.L_x_20) ;  /* 0x0000000109287547 */ /* 0x000fea000b800000 */
[----:B0-----:R-:W0:Y:S01]  /*1070*/  LDC.64 R6, c[0x0][0x390] ;  /* 0x0000e400ff067b82 */ /* 0x001e220000000a00 */
[----:B------:R-:W-:Y:S01]  /*1080*/  IMAD R9, R0, UR4, R3 ;  /* 0x0000000400097c24 */ /* 0x000fe2000f8e0203 */
[----:B------:R-:W-:-:S12]  /*1090*/  UIADD3 UR5, UPT, UPT, -UR5, URZ, URZ ;  /* 0x000000ff05057290 */ /* 0x000fd8000fffe1ff */
.L_x_25:
[----:B0-----:R-:W-:-:S06]  /*10a0*/  IMAD.WIDE R4, R9, 0x4, R6 ;  /* 0x0000000409047825 */ /* 0x001fcc00078e0206 */
[----:B------:R-:W2:Y:S01]  /*10b0*/  LDG.E R5, desc[UR8][R4.64] ;  /* 0x0000000804057981 */ /* 0x000ea2000c1e1900 */
[----:B------:R-:W-:Y:S01]  /*10c0*/  UIADD3 UR5, UPT, UPT, UR5, 0x1, URZ ;  /* 0x0000000105057890 */ /* 0x000fe2000fffe0ff */
[----:B------:R-:W-:-:S03]  /*10d0*/  IADD3 R9, PT, PT, R9, R0, RZ ;  /* 0x0000000009097210 */ /* 0x000fc60007ffe0ff */
[----:B------:R-:W-:Y:S01]  /*10e0*/  UISETP.NE.AND UP0, UPT, UR5, URZ, UPT ;  /* 0x000000ff0500728c */ /* 0x000fe2000bf05270 */
[----:B--2---:R-:W-:-:S08]  /*10f0*/  FADD R2, R5, R2 ;  /* 0x0000000205027221 */ /* 0x004fd00000000000 */
[----:B------:R-:W-:Y:S05]  /*1100*/  BRA.U UP0, `(.L_x_25) ;  /* 0xfffffffd00e47547 */ /* 0x000fea000b83ffff */
.L_x_20:
[----:B------:R-:W1:Y:S02]  /*1110*/  LDC.64 R4, c[0x0][0x388] ;  /* 0x0000e200ff047b82 */ /* 0x000e640000000a00 */
[----:B-1----:R-:W-:-:S05]  /*1120*/  IMAD.WIDE R4, R3, 0x4, R4 ;  /* 0x0000000403047825 */ /* 0x002fca00078e0204 */
[----:B------:R-:W-:Y:S01]  /*1130*/  REDG.E.ADD.F32.FTZ.RN.STRONG.GPU desc[UR8][R4.64], R2 ;  /* 0x00000002040079a6 */ /* 0x000fe2000c12f308 */
[----:B------:R-:W-:Y:S05]  /*1140*/  EXIT ;  /* 0x000000000000794d */ /* 0x000fea0003800000 */
.L_x_26:
        /* <DEDUP_REMOVED lines=11> */
.L_x_82:


//--------------------- .text._Z28backward_output_layer_kernelPfS_S_PKfS1_S1_S1_iii --------------------------
	.section	.text._Z28backward_output_layer_kernelPfS_S_PKfS1_S1_S1_iii,"ax",@progbits
	.align	128
        .global         _Z28backward_output_layer_kernelPfS_S_PKfS1_S1_S1_iii
        .type           _Z28backward_output_layer_kernelPfS_S_PKfS1_S1_S1_iii,@function
        .size           _Z28backward_output_layer_kernelPfS_S_PKfS1_S1_S1_iii,(.L_x_83 - _Z28backward_output_layer_kernelPfS_S_PKfS1_S1_S1_iii)
        .other          _Z28backward_output_layer_kernelPfS_S_PKfS1_S1_S1_iii,@"STO_CUDA_ENTRY STV_DEFAULT"
_Z28backward_output_layer_kernelPfS_S_PKfS1_S1_S1_iii:
.text._Z28backward_output_layer_kernelPfS_S_PKfS1_S1_S1_iii:
        /* <DEDUP_REMOVED lines=9> */
[----:B------:R-:W3:Y:S01]  /*0090*/  LDC.64 R8, c[0x0][0x3b8] ;  /* 0x0000ee00ff087b82 */ /* 0x000ee20000000a00 */
[----:B0-----:R-:W-:-:S02]  /*00a0*/  IMAD R6, R11, UR5, R0 ;  /* 0x000000050b067c24 */ /* 0x001fc4000f8e0200 */
[----:B-1----:R-:W-:-:S03]  /*00b0*/  IMAD R7, R7, UR4, R2 ;  /* 0x0000000407077c24 */ /* 0x002fc6000f8e0202 */
[----:B---3--:R-:W-:-:S04]  /*00c0*/  ISETP.GE.AND P0, PT, R6, R9, PT ;  /* 0x000000090600720c */ /* 0x008fc80003f06270 */
[----:B------:R-:W-:-:S13]  /*00d0*/  ISETP.GE.OR P0, PT, R7, R8, P0 ;  /* 0x000000080700720c */ /* 0x000fda0000706670 */
[----:B--2---:R-:W-:Y:S05]  /*00e0*/  @P0 BRA `(.L_x_28) ;  /* 0x0000000800980947 */ /* 0x004fea0003800000 */
[----:B------:R-:W0:Y:S01]  /*00f0*/  LDCU UR6, c[0x0][0x3c0] ;  /* 0x00007800ff0677ac */ /* 0x000e220008000800 */
[----:B------:R-:W-:Y:S01]  /*0100*/  HFMA2 R12, -RZ, RZ, 0, 0 ;  /* 0x00000000ff0c7431 */ /* 0x000fe200000001ff */
[----:B0-----:R-:W-:-:S09]  /*0110*/  UISETP.GE.AND UP0, UPT, UR6, 0x1, UPT ;  /* 0x000000010600788c */ /* 0x001fd2000bf06270 */
[----:B------:R-:W-:Y:S05]  /*0120*/  BRA.U !UP0, `(.L_x_29) ;  /* 0x0000000908647547 */ /* 0x000fea000b800000 */
[----:B------:R-:W-:Y:S02]  /*0130*/  UIADD3 UR4, UPT, UPT, UR6, -0x1, URZ ;  /* 0xffffffff06047890 */ /* 0x000fe4000fffe0ff */
[----:B------:R-:W-:Y:S01]  /*0140*/  IMAD R10, R7, UR6, RZ ;  /* 0x00000006070a7c24 */ /* 0x000fe2000f8e02ff */
[----:B------:R-:W-:Y:S01]  /*0150*/  ULOP3.LUT UR5, UR6, 0xf, URZ, 0xc0, !UPT ;  /* 0x0000000f06057892 */ /* 0x000fe2000f8ec0ff */
[----:B------:R-:W-:Y:S01]  /*0160*/  CS2R R12, SRZ ;  /* 0x00000000000c7805 */ /* 0x000fe2000001ff00 */
[----:B------:R-:W-:Y:S02]  /*0170*/  UISETP.GE.U32.AND UP0, UPT, UR4, 0xf, UPT ;  /* 0x0000000f0400788c */ /* 0x000fe4000bf06070 */
[----:B------:R-:W-:-:S07]  /*0180*/  UISETP.NE.AND UP1, UPT, UR5, URZ, UPT ;  /* 0x000000ff0500728c */ /* 0x000fce000bf25270 */
[----:B------:R-:W-:Y:S05]  /*0190*/  BRA.U !UP0, `(.L_x_30) ;  /* 0x0000000108f47547 */ /* 0x000fea000b800000 */
[----:B------:R-:W-:Y:S01]  /*01a0*/  ULOP3.LUT UR4, UR6, 0x7ffffff0, URZ, 0xc0, !UPT ;  /* 0x7ffffff006047892 */ /* 0x000fe2000f8ec0ff */
[----:B------:R-:W-:Y:S01]  /*01b0*/  HFMA2 R15, -RZ, RZ, 0, 0 ;  /* 0x00000000ff0f7431 */ /* 0x000fe200000001ff */
[----:B------:R-:W-:-:S04]  /*01c0*/  MOV R12, RZ ;  /* 0x000000ff000c7202 */ /* 0x000fc80000000f00 */
[----:B------:R-:W-:-:S07]  /*01d0*/  MOV R13, UR4 ;  /* 0x00000004000d7c02 */ /* 0x000fce0008000f00 */
.L_x_31:
[----:B------:R-:W0:Y:S01]  /*01e0*/  LDC.64 R4, c[0x0][0x398] ;  /* 0x0000e600ff047b82 */ /* 0x000e220000000a00 */
[----:B------:R-:W-:Y:S01]  /*01f0*/  IADD3 R17, PT, PT, R10, R15, RZ ;  /* 0x0000000f0a117210 */ /* 0x000fe20007ffe0ff */
[----:B------:R-:W-:-:S06]  /*0200*/  IMAD R19, R6, UR6, R15 ;  /* 0x0000000606137c24 */ /* 0x000fcc000f8e020f */
[----:B------:R-:W1:Y:S01]  /*0210*/  LDC.64 R2, c[0x0][0x3a0] ;  /* 0x0000e800ff027b82 */ /* 0x000e620000000a00 */
[----:B0-----:R-:W-:-:S05]  /*0220*/  IMAD.WIDE.U32 R4, R17, 0x4, R4 ;  /* 0x0000000411047825 */ /* 0x001fca00078e0004 */
[----:B------:R-:W2:Y:S01]  /*0230*/  LDG.E R21, desc[UR8][R4.64+0x4] ;  /* 0x0000040804157981 */ /* 0x000ea2000c1e1900 */
[----:B-1----:R-:W-:-:S03]  /*0240*/  IMAD.WIDE R2, R19, 0x4, R2 ;  /* 0x0000000413027825 */ /* 0x002fc600078e0202 */
[----:B------:R-:W3:Y:S04]  /*0250*/  LDG.E R17, desc[UR8][R4.64+0x8] ;  /* 0x0000080804117981 */ /* 0x000ee8000c1e1900 */
[----:B------:R-:W4:Y:S04]  /*0260*/  LDG.E R19, desc[UR8][R4.64] ;  /* 0x0000000804137981 */ /* 0x000f28000c1e1900 */
[----:B------:R-:W4:Y:S04]  /*0270*/  LDG.E R16, desc[UR8][R2.64] ;  /* 0x0000000802107981 */ /* 0x000f28000c1e1900 */
[----:B------:R-:W2:Y:S04]  /*0280*/  LDG.E R24, desc[UR8][R2.64+0x4] ;  /* 0x0000040802187981 */ /* 0x000ea8000c1e1900 */
[----:B------:R-:W3:Y:S04]  /*0290*/  LDG.E R14, desc[UR8][R2.64+0x8] ;  /* 0x00000808020e7981 */ /* 0x000ee8000c1e1900 */
[----:B------:R-:W5:Y:S04]  /*02a0*/  LDG.E R18, desc[UR8][R4.64+0xc] ;  /* 0x00000c0804127981 */ /* 0x000f68000c1e1900 */
[----:B------:R-:W5:Y:S04]  /*02b0*/  LDG.E R23, desc[UR8][R2.64+0xc] ;  /* 0x00000c0802177981 */ /* 0x000f68000c1e1900 */
[----:B------:R-:W5:Y:S04]  /*02c0*/  LDG.E R20, desc[UR8][R4.64+0x10] ;  /* 0x0000100804147981 */ /* 0x000f68000c1e1900 */
[----:B------:R-:W5:Y:S04]  /*02d0*/  LDG.E R25, desc[UR8][R2.64+0x10] ;  /* 0x0000100802197981 */ /* 0x000f68000c1e1900 */
[----:B------:R-:W5:Y:S04]  /*02e0*/  LDG.E R22, desc[UR8][R4.64+0x14] ;  /* 0x0000140804167981 */ /* 0x000f68000c1e1900 */
[----:B------:R-:W5:Y:S01]  /*02f0*/  LDG.E R27, desc[UR8][R2.64+0x14] ;  /* 0x00001408021b7981 */ /* 0x000f62000c1e1900 */
[----:B----4-:R-:W-:-:S03]  /*0300*/  FFMA R16, R19, R16, R12 ;  /* 0x0000001013107223 */ /* 0x010fc6000000000c */
[----:B------:R-:W4:Y:S01]  /*0310*/  LDG.E R12, desc[UR8][R4.64+0x1c] ;  /* 0x00001c08040c7981 */ /* 0x000f22000c1e1900 */
[----:B--2---:R-:W-:-:S03]  /*0320*/  FFMA R24, R21, R24, R16 ;  /* 0x0000001815187223 */ /* 0x004fc60000000010 */
[----:B------:R-:W2:Y:S04]  /*0330*/  LDG.E R16, desc[UR8][R4.64+0x18] ;  /* 0x0000180804107981 */ /* 0x000ea8000c1e1900 */
[----:B------:R-:W2:Y:S01]  /*0340*/  LDG.E R21, desc[UR8][R2.64+0x18] ;  /* 0x0000180802157981 */ /* 0x000ea2000c1e1900 */
[----:B---3--:R-:W-:-:S03]  /*0350*/  FFMA R29, R17, R14, R24 ;  /* 0x0000000e111d7223 */ /* 0x008fc60000000018 */
[----:B------:R-:W4:Y:S04]  /*0360*/  LDG.E R17, desc[UR8][R2.64+0x1c] ;  /* 0x00001c0802117981 */ /* 0x000f28000c1e1900 */
[----:B------:R-:W3:Y:S04]  /*0370*/  LDG.E R14, desc[UR8][R4.64+0x20] ;  /* 0x00002008040e7981 */ /* 0x000ee8000c1e1900 */
[----:B------:R-:W3:Y:S01]  /*0380*/  LDG.E R19, desc[UR8][R2.64+0x20] ;  /* 0x0000200802137981 */ /* 0x000ee2000c1e1900 */
[----:B-----5:R-:W-:-:S03]  /*0390*/  FFMA R23, R18, R23, R29 ;  /* 0x0000001712177223 */ /* 0x020fc6000000001d */
[----:B------:R-:W5:Y:S01]  /*03a0*/  LDG.E R18, desc[UR8][R4.64+0x24] ;  /* 0x0000240804127981 */ /* 0x000f62000c1e1900 */
[----:B------:R-:W-:-:S03]  /*03b0*/  FFMA R25, R20, R25, R23 ;  /* 0x0000001914197223 */ /* 0x000fc60000000017 */
[----:B------:R-:W5:Y:S01]  /*03c0*/  LDG.E R23, desc[UR8][R2.64+0x24] ;  /* 0x0000240802177981 */ /* 0x000f62000c1e1900 */
[----:B------:R-:W-:-:S03]  /*03d0*/  FFMA R27, R22, R27, R25 ;  /* 0x0000001b161b7223 */ /* 0x000fc60000000019 */
[----:B------:R-:W5:Y:S04]  /*03e0*/  LDG.E R20, desc[UR8][R4.64+0x28] ;  /* 0x0000280804147981 */ /* 0x000f68000c1e1900 */
[----:B------:R-:W5:Y:S04]  /*03f0*/  LDG.E R25, desc[UR8][R2.64+0x28] ;  /* 0x0000280802197981 */ /* 0x000f68000c1e1900 */
[----:B------:R-:W5:Y:S04]  /*0400*/  LDG.E R22, desc[UR8][R4.64+0x34] ;  /* 0x0000340804167981 */ /* 0x000f68000c1e1900 */
[----:B------:R-:W5:Y:S04]  /*0410*/  LDG.E R24, desc[UR8][R4.64+0x3c] ;  /* 0x00003c0804187981 */ /* 0x000f68000c1e1900 */
[----:B------:R-:W5:Y:S01]  /*0420*/  LDG.E R29, desc[UR8][R2.64+0x3c] ;  /* 0x00003c08021d7981 */ /* 0x000f62000c1e1900 */
[----:B--2---:R-:W-:-:S03]  /*0430*/  FFMA R27, R16, R21, R27 ;  /* 0x00000015101b7223 */ /* 0x004fc6000000001b */
[----:B------:R-:W2:Y:S01]  /*0440*/  LDG.E R16, desc[UR8][R4.64+0x2c] ;  /* 0x00002c0804107981 */ /* 0x000ea2000c1e1900 */
[----:B----4-:R-:W-:-:S03]  /*0450*/  FFMA R27, R12, R17, R27 ;  /* 0x000000110c1b7223 */ /* 0x010fc6000000001b */
[----:B------:R-:W2:Y:S04]  /*0460*/  LDG.E R21, desc[UR8][R2.64+0x2c] ;  /* 0x00002c0802157981 */ /* 0x000ea8000c1e1900 */
[----:B------:R-:W4:Y:S04]  /*0470*/  LDG.E R12, desc[UR8][R4.64+0x30] ;  /* 0x00003008040c7981 */ /* 0x000f28000c1e1900 */
[----:B------:R-:W4:Y:S01]  /*0480*/  LDG.E R17, desc[UR8][R2.64+0x30] ;  /* 0x0000300802117981 */ /* 0x000f22000c1e1900 */
[----:B---3--:R-:W-:-:S03]  /*0490*/  FFMA R26, R14, R19, R27 ;  /* 0x000000130e1a7223 */ /* 0x008fc6000000001b */
[----:B------:R-:W3:Y:S04]  /*04a0*/  LDG.E R27, desc[UR8][R2.64+0x34] ;  /* 0x00003408021b7981 */ /* 0x000ee8000c1e1900 */
[----:B------:R-:W3:Y:S04]  /*04b0*/  LDG.E R14, desc[UR8][R4.64+0x38] ;  /* 0x00003808040e7981 */ /* 0x000ee8000c1e1900 */
[----:B------:R-:W3:Y:S01]  /*04c0*/  LDG.E R19, desc[UR8][R2.64+0x38] ;  /* 0x0000380802137981 */ /* 0x000ee2000c1e1900 */
[----:B-----5:R-:W-:Y:S01]  /*04d0*/  FFMA R23, R18, R23, R26 ;  /* 0x0000001712177223 */ /* 0x020fe2000000001a */
[----:B------:R-:W-:-:S03]  /*04e0*/  IADD3 R15, PT, PT, R15, 0x10, RZ ;  /* 0x000000100f0f7810 */ /* 0x000fc60007ffe0ff */
[----:B------:R-:W-:Y:S01]  /*04f0*/  FFMA R23, R20, R25, R23 ;  /* 0x0000001914177223 */ /* 0x000fe20000000017 */
[----:B------:R-:W-:-:S03]  /*0500*/  ISETP.NE.AND P0, PT, R15, R13, PT ;  /* 0x0000000d0f00720c */ /* 0x000fc60003f05270 */
[----:B--2---:R-:W-:-:S04]  /*0510*/  FFMA R21, R16, R21, R23 ;  /* 0x0000001510157223 */ /* 0x004fc80000000017 */
[----:B----4-:R-:W-:-:S04]  /*0520*/  FFMA R17, R12, R17, R21 ;  /* 0x000000110c117223 */ /* 0x010fc80000000015 */
[----:B---3--:R-:W-:-:S04]  /*0530*/  FFMA R17, R22, R27, R17 ;  /* 0x0000001b16117223 */ /* 0x008fc80000000011 */
[----:B------:R-:W-:-:S04]  /*0540*/  FFMA R17, R14, R19, R17 ;  /* 0x000000130e117223 */ /* 0x000fc80000000011 */
[----:B------:R-:W-:Y:S01]  /*0550*/  FFMA R12, R24, R29, R17 ;  /* 0x0000001d180c7223 */ /* 0x000fe20000000011 */
[----:B------:R-:W-:Y:S06]  /*0560*/  @P0 BRA `(.L_x_31) ;  /* 0xfffffffc001c0947 */ /* 0x000fec000383ffff */
.L_x_30:
[----:B------:R-:W-:Y:S05]  /*0570*/  BRA.U !UP1, `(.L_x_29) ;  /* 0x0000000509507547 */ /* 0x000fea000b800000 */
[----:B------:R-:W-:Y:S02]  /*0580*/  UISETP.GE.U32.AND UP0, UPT, UR5, 0x8, UPT ;  /* 0x000000080500788c */ /* 0x000fe4000bf06070 */
[----:B------:R-:W-:-:S04]  /*0590*/  ULOP3.LUT UR4, UR6, 0x7, URZ, 0xc0, !UPT ;  /* 0x0000000706047892 */ /* 0x000fc8000f8ec0ff */
[----:B------:R-:W-:-:S03]  /*05a0*/  UISETP.NE.AND UP1, UPT, UR4, URZ, UPT ;  /* 0x000000ff0400728c */ /* 0x000fc6000bf25270 */
[----:B------:R-:W-:Y:S08]  /*05b0*/  BRA.U !UP0, `(.L_x_32) ;  /* 0x0000000108907547 */ /* 0x000ff0000b800000 */
[----:B------:R-:W0:Y:S01]  /*05c0*/  LDC.64 R24, c[0x0][0x398] ;  /* 0x0000e600ff187b82 */ /* 0x000e220000000a00 */
[----:B------:R-:W1:Y:S01]  /*05d0*/  LDCU.64 UR10, c[0x0][0x398] ;  /* 0x00007300ff0a77ac */ /* 0x000e620008000a00 */
[-C--:B------:R-:W-:Y:S01]  /*05e0*/  IADD3 R3, PT, PT, R10, R13.reuse, RZ ;  /* 0x0000000d0a037210 */ /* 0x080fe20007ffe0ff */
[----:B------:R-:W-:Y:S01]  /*05f0*/  IMAD R15, R6, UR6, R13 ;  /* 0x00000006060f7c24 */ /* 0x000fe2000f8e020d */
[----:B------:R-:W-:-:S04]  /*0600*/  IADD3 R14, P0, PT, R10, R13, RZ ;  /* 0x0000000d0a0e7210 */ /* 0x000fc80007f1e0ff */
[----:B------:R-:W2:Y:S01]  /*0610*/  LDC.64 R4, c[0x0][0x3a0] ;  /* 0x0000e800ff047b82 */ /* 0x000ea20000000a00 */
[----:B0-----:R-:W-:Y:S01]  /*0620*/  IMAD.WIDE.U32 R24, R3, 0x4, R24 ;  /* 0x0000000403187825 */ /* 0x001fe200078e0018 */
[----:B------:R-:W-:Y:S02]  /*0630*/  IADD3.X R3, PT, PT, RZ, RZ, RZ, P0, !PT ;  /* 0x000000ffff037210 */ /* 0x000fe400007fe4ff */
[C---:B-1----:R-:W-:Y:S02]  /*0640*/  LEA R2, P0, R14.reuse, UR10, 0x2 ;  /* 0x0000000a0e027c11 */ /* 0x042fe4000f8010ff */
[----:B------:R-:W3:Y:S02]  /*0650*/  LDG.E R29, desc[UR8][R24.64] ;  /* 0x00000008181d7981 */ /* 0x000ee4000c1e1900 */
[----:B------:R-:W-:Y:S01]  /*0660*/  LEA.HI.X R3, R14, UR11, R3, 0x2, P0 ;  /* 0x0000000b0e037c11 */ /* 0x000fe200080f1403 */
[----:B--2---:R-:W-:-:S04]  /*0670*/  IMAD.WIDE R4, R15, 0x4, R4 ;  /* 0x000000040f047825 */ /* 0x004fc800078e0204 */
[----:B------:R-:W2:Y:S04]  /*0680*/  LDG.E R22, desc[UR8][R2.64+0x4] ;  /* 0x0000040802167981 */ /* 0x000ea8000c1e1900 */
[----:B------:R-:W3:Y:S04]  /*0690*/  LDG.E R28, desc[UR8][R4.64] ;  /* 0x00000008041c7981 */ /* 0x000ee8000c1e1900 */
[----:B------:R-:W2:Y:S04]  /*06a0*/  LDG.E R23, desc[UR8][R4.64+0x4] ;  /* 0x0000040804177981 */ /* 0x000ea8000c1e1900 */
[----:B------:R-:W4:Y:S04]  /*06b0*/  LDG.E R21, desc[UR8][R4.64+0x8] ;  /* 0x0000080804157981 */ /* 0x000f28000c1e1900 */
[----:B------:R-:W4:Y:S04]  /*06c0*/  LDG.E R20, desc[UR8][R2.64+0x8] ;  /* 0x0000080802147981 */ /* 0x000f28000c1e1900 */
[----:B------:R-:W5:Y:S04]  /*06d0*/  LDG.E R19, desc[UR8][R4.64+0xc] ;  /* 0x00000c0804137981 */ /* 0x000f68000c1e1900 */
        /* <DEDUP_REMOVED lines=8> */
[----:B------:R-:W5:Y:S01]  /*0760*/  LDG.E R27, desc[UR8][R4.64+0x1c] ;  /* 0x00001c08041b7981 */ /* 0x000f62000c1e1900 */
[----:B------:R-:W-:Y:S01]  /*0770*/  IADD3 R13, PT, PT, R13, 0x8, RZ ;  /* 0x000000080d0d7810 */ /* 0x000fe20007ffe0ff */
[----:B---3--:R-:W-:-:S04]  /*0780*/  FFMA R29, R29, R28, R12 ;  /* 0x0000001c1d1d7223 */ /* 0x008fc8000000000c */
[----:B--2---:R-:W-:-:S04]  /*0790*/  FFMA R23, R22, R23, R29 ;  /* 0x0000001716177223 */ /* 0x004fc8000000001d */
[----:B----4-:R-:W-:-:S04]  /*07a0*/  FFMA R21, R20, R21, R23 ;  /* 0x0000001514157223 */ /* 0x010fc80000000017 */
[----:B-----5:R-:W-:-:S04]  /*07b0*/  FFMA R19, R18, R19, R21 ;  /* 0x0000001312137223 */ /* 0x020fc80000000015 */
[----:B------:R-:W-:-:S04]  /*07c0*/  FFMA R16, R16, R17, R19 ;  /* 0x0000001110107223 */ /* 0x000fc80000000013 */
[----:B------:R-:W-:-:S04]  /*07d0*/  FFMA R15, R15, R26, R16 ;  /* 0x0000001a0f0f7223 */ /* 0x000fc80000000010 */
[----:B------:R-:W-:-:S04]  /*07e0*/  FFMA R15, R14, R25, R15 ;  /* 0x000000190e0f7223 */ /* 0x000fc8000000000f */
[----:B------:R-:W-:-:S07]  /*07f0*/  FFMA R12, R24, R27, R15 ;  /* 0x0000001b180c7223 */ /* 0x000fce000000000f */
.L_x_32:
        /* <DEDUP_REMOVED lines=13> */
[----:B-1----:R-:W-:-:S03]  /*08d0*/  LEA R2, P0, R16, UR10, 0x2 ;  /* 0x0000000a10027c11 */ /* 0x002fc6000f8010ff */
[----:B------:R-:W3:Y:S01]  /*08e0*/  LDG.E R15, desc[UR8][R14.64] ;  /* 0x000000080e0f7981 */ /* 0x000ee2000c1e1900 */
        /* <DEDUP_REMOVED lines=8> */
[----:B------:R-:W5:Y:S01]  /*0970*/  LDG.E R22, desc[UR8][R4.64+0xc] ;  /* 0x00000c0804167981 */ /* 0x000f62000c1e1900 */
[----:B------:R-:W-:Y:S01]  /*0980*/  IADD3 R13, PT, PT, R13, 0x4, RZ ;  /* 0x000000040d0d7810 */ /* 0x000fe20007ffe0ff */
[----:B---3--:R-:W-:-:S04]  /*0990*/  FFMA R16, R15, R16, R12 ;  /* 0x000000100f107223 */ /* 0x008fc8000000000c */
[----:B--2---:R-:W-:-:S04]  /*09a0*/  FFMA R16, R17, R18, R16 ;  /* 0x0000001211107223 */ /* 0x004fc80000000010 */
[----:B----4-:R-:W-:-:S04]  /*09b0*/  FFMA R16, R19, R20, R16 ;  /* 0x0000001413107223 */ /* 0x010fc80000000010 */
[----:B-----5:R-:W-:-:S07]  /*09c0*/  FFMA R12, R21, R22, R16 ;  /* 0x00000016150c7223 */ /* 0x020fce0000000010 */
.L_x_33:
[----:B------:R-:W-:Y:S05]  /*09d0*/  BRA.U !UP1, `(.L_x_29) ;  /* 0x0000000109387547 */ /* 0x000fea000b800000 */
[----:B------:R-:W0:Y:S01]  /*09e0*/  LDC.64 R4, c[0x0][0x398] ;  /* 0x0000e600ff047b82 */ /* 0x000e220000000a00 */
[----:B------:R-:W-:-:S07]  /*09f0*/  UMOV UR4, URZ ;  /* 0x000000ff00047c82 */ /* 0x000fce0008000000 */
[----:B------:R-:W1:Y:S02]  /*0a00*/  LDC.64 R2, c[0x0][0x3a0] ;  /* 0x0000e800ff027b82 */ /* 0x000e640000000a00 */
.L_x_34:
[----:B------:R-:W-:Y:S01]  /*0a10*/  IADD3 R15, PT, PT, R10, R13, RZ ;  /* 0x0000000d0a0f7210 */ /* 0x000fe20007ffe0ff */
[----:B------:R-:W-:-:S04]  /*0a20*/  IMAD R17, R6, UR6, R13 ;  /* 0x0000000606117c24 */ /* 0x000fc8000f8e020d */
[----:B0-----:R-:W-:-:S04]  /*0a30*/  IMAD.WIDE.U32 R14, R15, 0x4, R4 ;  /* 0x000000040f0e7825 */ /* 0x001fc800078e0004 */
[----:B-1----:R-:W-:Y:S02]  /*0a40*/  IMAD.WIDE R16, R17, 0x4, R2 ;  /* 0x0000000411107825 */ /* 0x002fe400078e0202 */
[----:B------:R-:W2:Y:S04]  /*0a50*/  LDG.E R15, desc[UR8][R14.64] ;  /* 0x000000080e0f7981 */ /* 0x000ea8000c1e1900 */
[----:B------:R-:W2:Y:S01]  /*0a60*/  LDG.E R16, desc[UR8][R16.64] ;  /* 0x0000000810107981 */ /* 0x000ea2000c1e1900 */
[----:B------:R-:W-:Y:S01]  /*0a70*/  UIADD3 UR4, UPT, UPT, UR4, 0x1, URZ ;  /* 0x0000000104047890 */ /* 0x000fe2000fffe0ff */
[----:B------:R-:W-:-:S03]  /*0a80*/  IADD3 R13, PT, PT, R13, 0x1, RZ ;  /* 0x000000010d0d7810 */ /* 0x000fc60007ffe0ff */
[----:B------:R-:W-:Y:S01]  /*0a90*/  UISETP.NE.AND UP0, UPT, UR4, UR5, UPT ;  /* 0x000000050400728c */ /* 0x000fe2000bf05270 */
[----:B--2---:R-:W-:-:S08]  /*0aa0*/  FFMA R12, R15, R16, R12 ;  /* 0x000000100f0c7223 */ /* 0x004fd0000000000c */
[----:B------:R-:W-:Y:S05]  /*0ab0*/  BRA.U UP0, `(.L_x_34) ;  /* 0xfffffffd00d47547 */ /* 0x000fea000b83ffff */
.L_x_29:
[----:B------:R-:W0:Y:S01]  /*0ac0*/  LDC.64 R2, c[0x0][0x3b0] ;  /* 0x0000ec00ff027b82 */ /* 0x000e220000000a00 */
[----:B------:R-:W-:-:S07]  /*0ad0*/  IMAD R7, R7, R9, R6 ;  /* 0x0000000907077224 */ /* 0x000fce00078e0206 */
[----:B------:R-:W1:Y:S01]  /*0ae0*/  LDC.64 R4, c[0x0][0x390] ;  /* 0x0000e400ff047b82 */ /* 0x000e620000000a00 */
[----:B0-----:R-:W-:-:S06]  /*0af0*/  IMAD.WIDE R2, R7, 0x4, R2 ;  /* 0x0000000407027825 */ /* 0x001fcc00078e0202 */
[----:B------:R-:W2:Y:S01]  /*0b00*/  LDG.E R2, desc[UR8][R2.64] ;  /* 0x0000000802027981 */ /* 0x000ea2000c1e1900 */
[----:B-1----:R-:W-:Y:S01]  /*0b10*/  IMAD.WIDE R4, R7, 0x4, R4 ;  /* 0x0000000407047825 */ /* 0x002fe200078e0204 */
[----:B--2---:R-:W-:-:S05]  /*0b20*/  FSET.BF.GT.AND R13, R2, RZ, PT ;  /* 0x000000ff020d720a */ /* 0x004fca0003804000 */
[----:B------:R-:W-:-:S05]  /*0b30*/  FMUL R13, R13, R12 ;  /* 0x0000000c0d0d7220 */ /* 0x000fca0000400000 */
[----:B------:R0:W-:Y:S02]  /*0b40*/  STG.E desc[UR8][R4.64], R13 ;  /* 0x0000000d04007986 */ /* 0x0001e4000c101908 */
.L_x_28:
[----:B------:R-:W-:Y:S05]  /*0b50*/  BSYNC.RECONVERGENT B0 ;  /* 0x0000000000007941 */ /* 0x000fea0003800200 */
.L_x_27:
[----:B------:R-:W1:Y:S01]  /*0b60*/  LDC R2, c[0x0][0x370] ;  /* 0x0000dc00ff027b82 */ /* 0x000e620000000800 */
[----:B------:R-:W2:Y:S01]  /*0b70*/  LDCU UR4, c[0x0][0x3c0] ;  /* 0x00007800ff0477ac */ /* 0x000ea20008000800 */
[----:B0-----:R-:W-:Y:S02]  /*0b80*/  HFMA2 R4, -RZ, RZ, 0, 0 ;  /* 0x00000000ff047431 */ /* 0x001fe400000001ff */
[----:B-1----:R-:W-:Y:S02]  /*0b90*/  IMAD R11, R11, R2, RZ ;  /* 0x000000020b0b7224 */ /* 0x002fe400078e02ff */
[----:B--2---:R-:W-:Y:S02]  /*0ba0*/  IMAD R2, R9, UR4, RZ ;  /* 0x0000000409027c24 */ /* 0x004fe4000f8e02ff */
[----:B------:R-:W0:Y:S01]  /*0bb0*/  I2F.U32.RP R3, R11 ;  /* 0x0000000b00037306 */ /* 0x000e220000209000 */
[----:B------:R-:W-:Y:S02]  /*0bc0*/  IADD3 R7, PT, PT, RZ, -R11, RZ ;  /* 0x8000000bff077210 */ /* 0x000fe40007ffe0ff */
[----:B------:R-:W-:-:S05]  /*0bd0*/  ISETP.NE.U32.AND P2, PT, R11, RZ, PT ;  /* 0x000000ff0b00720c */ /* 0x000fca0003f45070 */
[----:B0-----:R-:W0:Y:S02]  /*0be0*/  MUFU.RCP R3, R3 ;  /* 0x0000000300037308 */ /* 0x001e240000001000 */
[----:B0-----:R-:W-:-:S06]  /*0bf0*/  IADD3 R5, PT, PT, R3, 0xffffffe, RZ ;  /* 0x0ffffffe03057810 */ /* 0x001fcc0007ffe0ff */
[----:B------:R-:W0:Y:S02]  /*0c00*/  F2I.FTZ.U32.TRUNC.NTZ R5, R5 ;  /* 0x0000000500057305 */ /* 0x000e24000021f000 */
[----:B0-----:R-:W-:-:S04]  /*0c10*/  IMAD R7, R7, R5, RZ ;  /* 0x0000000507077224 */ /* 0x001fc800078e02ff */
[----:B------:R-:W-:Y:S01]  /*0c20*/  IMAD.HI.U32 R7, R5, R7, R4 ;  /* 0x0000000705077227 */ /* 0x000fe200078e0004 */
[----:B------:R-:W-:-:S05]  /*0c30*/  IADD3 R4, PT, PT, R11, -0x1, R2 ;  /* 0xffffffff0b047810 */ /* 0x000fca0007ffe002 */
[----:B------:R-:W-:-:S05]  /*0c40*/  IMAD.HI.U32 R3, R7, R4, RZ ;  /* 0x0000000407037227 */ /* 0x000fca00078e00ff */
[----:B------:R-:W-:-:S05]  /*0c50*/  IADD3 R7, PT, PT, -R3, RZ, RZ ;  /* 0x000000ff03077210 */ /* 0x000fca0007ffe1ff */
[----:B------:R-:W-:-:S05]  /*0c60*/  IMAD R4, R11, R7, R4 ;  /* 0x000000070b047224 */ /* 0x000fca00078e0204 */
[----:B------:R-:W-:-:S13]  /*0c70*/  ISETP.GE.U32.AND P0, PT, R4, R11, PT ;  /* 0x0000000b0400720c */ /* 0x000fda0003f06070 */
[----:B------:R-:W-:Y:S02]  /*0c80*/  @P0 IADD3 R4, PT, PT, -R11, R4, RZ ;  /* 0x000000040b040210 */ /* 0x000fe40007ffe1ff */
[----:B------:R-:W-:Y:S02]  /*0c90*/  @P0 IADD3 R3, PT, PT, R3, 0x1, RZ ;  /* 0x0000000103030810 */ /* 0x000fe40007ffe0ff */
[----:B------:R-:W-:-:S13]  /*0ca0*/  ISETP.GE.U32.AND P1, PT, R4, R11, PT ;  /* 0x0000000b0400720c */ /* 0x000fda0003f26070 */
[----:B------:R-:W-:Y:S02]  /*0cb0*/  @P1 IADD3 R3, PT, PT, R3, 0x1, RZ ;  /* 0x0000000103031810 */ /* 0x000fe40007ffe0ff */
[----:B------:R-:W-:-:S04]  /*0cc0*/  @!P2 LOP3.LUT R3, RZ, R11, RZ, 0x33, !PT ;  /* 0x0000000bff03a212 */ /* 0x000fc800078e33ff */
[----:B------:R-:W-:-:S13]  /*0cd0*/  ISETP.GE.AND P0, PT, R3, 0x1, PT ;  /* 0x000000010300780c */ /* 0x000fda0003f06270 */
[----:B------:R-:W-:Y:S05]  /*0ce0*/  @!P0 BRA `(.L_x_35) ;  /* 0x0000000c005c8947 */ /* 0x000fea0003800000 */
[----:B------:R-:W-:Y:S01]  /*0cf0*/  ISETP.GE.AND P0, PT, R8, 0x1, PT ;  /* 0x000000010800780c */ /* 0x000fe20003f06270 */
[----:B------:R-:W-:-:S12]  /*0d00*/  IMAD R4, R6, R3, RZ ;  /* 0x0000000306047224 */ /* 0x000fd800078e02ff */
[----:B------:R-:W-:Y:S05]  /*0d10*/  @!P0 BRA `(.L_x_36) ;  /* 0x0000000800888947 */ /* 0x000fea0003800000 */
[C---:B------:R-:W-:Y:S01]  /*0d20*/  LOP3.LUT R5, R8.reuse, 0x7ffffff8, RZ, 0xc0, !PT ;  /* 0x7ffffff808057812 */ /* 0x040fe200078ec0ff */
[----:B------:R-:W-:Y:S01]  /*0d30*/  UMOV UR4, URZ ;  /* 0x000000ff00047c82 */ /* 0x000fe20008000000 */
[C---:B------:R-:W-:Y:S02]  /*0d40*/  LOP3.LUT R6, R8.reuse, 0x7, RZ, 0xc0, !PT ;  /* 0x0000000708067812 */ /* 0x040fe400078ec0ff */
[----:B------:R-:W-:Y:S02]  /*0d50*/  LOP3.LUT R7, R8, 0x3, RZ, 0xc0, !PT ;  /* 0x0000000308077812 */ /* 0x000fe400078ec0ff */
[----:B------:R-:W-:-:S07]  /*0d60*/  IADD3 R8, PT, PT, -R5, RZ, RZ ;  /* 0x000000ff05087210 */ /* 0x000fce0007ffe1ff */
.L_x_43:
[----:B------:R-:W-:Y:S01]  /*0d70*/  IADD3 R9, PT, PT, R4, UR4, RZ ;  /* 0x0000000404097c10 */ /* 0x000fe2000fffe0ff */
[----:B------:R-:W-:Y:S01]  /*0d80*/  UIADD3 UR4, UPT, UPT, UR4, 0x1, URZ ;  /* 0x0000000104047890 */ /* 0x000fe2000fffe0ff */
[----:B------:R-:W-:Y:S02]  /*0d90*/  BSSY.RECONVERGENT B0, `(.L_x_37) ;  /* 0x0000098000007945 */ /* 0x000fe40003800200 */
[----:B------:R-:W-:-:S03]  /*0da0*/  ISETP.GE.AND P1, PT, R9, R2, PT ;  /* 0x000000020900720c */ /* 0x000fc60003f26270 */
[----:B------:R-:W-:-:S10]  /*0db0*/  ISETP.LE.AND P0, PT, R3, UR4, PT ;  /* 0x0000000403007c0c */ /* 0x000fd4000bf03270 */
[----:B0-----:R-:W-:Y:S05]  /*0dc0*/  @P1 BRA `(.L_x_38) ;  /* 0x0000000800501947 */ /* 0x001fea0003800000 */
[----:B------:R-:W0:Y:S01]  /*0dd0*/  LDC R10, c[0x0][0x3c0] ;  /* 0x0000f000ff0a7b82 */ /* 0x000e220000000800 */
[----:B------:R-:W-:Y:S02]  /*0de0*/  IABS R16, R9 ;  /* 0x0000000900107213 */ /* 0x000fe40000000000 */
[----:B0-----:R-:W-:-:S04]  /*0df0*/  IABS R14, R10 ;  /* 0x0000000a000e7213 */ /* 0x001fc80000000000 */
[----:B------:R-:W0:Y:S08]  /*0e00*/  I2F.RP R11, R14 ;  /* 0x0000000e000b7306 */ /* 0x000e300000209400 */
[----:B0-----:R-:W0:Y:S02]  /*0e10*/  MUFU.RCP R11, R11 ;  /* 0x0000000b000b7308 */ /* 0x001e240000001000 */
[----:B0-----:R-:W-:-:S06]  /*0e20*/  IADD3 R12, PT, PT, R11, 0xffffffe, RZ ;  /* 0x0ffffffe0b0c7810 */ /* 0x001fcc0007ffe0ff */
[----:B------:R0:W1:Y:S02]  /*0e30*/  F2I.FTZ.U32.TRUNC.NTZ R13, R12 ;  /* 0x0000000c000d7305 */ /* 0x000064000021f000 */
[----:B0-----:R-:W-:Y:S01]  /*0e40*/  HFMA2 R12, -RZ, RZ, 0, 0 ;  /* 0x00000000ff0c7431 */ /* 0x001fe200000001ff */
[----:B-1----:R-:W-:-:S05]  /*0e50*/  IADD3 R15, PT, PT, RZ, -R13, RZ ;  /* 0x8000000dff0f7210 */ /* 0x002fca0007ffe0ff */
[----:B------:R-:W-:-:S04]  /*0e60*/  IMAD R15, R15, R14, RZ ;  /* 0x0000000e0f0f7224 */ /* 0x000fc800078e02ff */
[----:B------:R-:W-:Y:S01]  /*0e70*/  IMAD.HI.U32 R13, R13, R15, R12 ;  /* 0x0000000f0d0d7227 */ /* 0x000fe200078e000c */
[----:B------:R-:W-:Y:S02]  /*0e80*/  MOV R15, R16 ;  /* 0x00000010000f7202 */ /* 0x000fe40000000f00 */
[----:B------:R-:W-:Y:S02]  /*0e90*/  CS2R R16, SRZ ;  /* 0x0000000000107805 */ /* 0x000fe4000001ff00 */
[----:B------:R-:W-:Y:S01]  /*0ea0*/  LOP3.LUT R12, R9, R10, RZ, 0x3c, !PT ;  /* 0x0000000a090c7212 */ /* 0x000fe200078e3cff */
[----:B------:R-:W-:-:S03]  /*0eb0*/  IMAD.HI.U32 R20, R13, R15, RZ ;  /* 0x0000000f0d147227 */ /* 0x000fc600078e00ff */
[----:B------:R-:W-:Y:S02]  /*0ec0*/  ISETP.GE.AND P3, PT, R12, RZ, PT ;  /* 0x000000ff0c00720c */ /* 0x000fe40003f66270 */
[----:B------:R-:W-:-:S05]  /*0ed0*/  IADD3 R11, PT, PT, -R20, RZ, RZ ;  /* 0x000000ff140b7210 */ /* 0x000fca0007ffe1ff */
[----:B------:R-:W-:-:S05]  /*0ee0*/  IMAD R11, R14, R11, R15 ;  /* 0x0000000b0e0b7224 */ /* 0x000fca00078e020f */
[----:B------:R-:W-:-:S13]  /*0ef0*/  ISETP.GT.U32.AND P2, PT, R14, R11, PT ;  /* 0x0000000b0e00720c */ /* 0x000fda0003f44070 */
[-C--:B------:R-:W-:Y:S02]  /*0f00*/  @!P2 IADD3 R11, PT, PT, R11, -R14.reuse, RZ ;  /* 0x8000000e0b0ba210 */ /* 0x080fe40007ffe0ff */
[----:B------:R-:W-:Y:S02]  /*0f10*/  @!P2 IADD3 R20, PT, PT, R20, 0x1, RZ ;  /* 0x000000011414a810 */ /* 0x000fe40007ffe0ff */
[----:B------:R-:W-:Y:S02]  /*0f20*/  ISETP.GE.U32.AND P1, PT, R11, R14, PT ;  /* 0x0000000e0b00720c */ /* 0x000fe40003f26070 */
[----:B------:R-:W0:Y:S01]  /*0f30*/  LDC R11, c[0x0][0x3b8] ;  /* 0x0000ee00ff0b7b82 */ /* 0x000e220000000800 */
[----:B------:R-:W-:-:S10]  /*0f40*/  ISETP.NE.AND P2, PT, R10, RZ, PT ;  /* 0x000000ff0a00720c */ /* 0x000fd40003f45270 */
[----:B------:R-:W-:-:S04]  /*0f50*/  @P1 IADD3 R20, PT, PT, R20, 0x1, RZ ;  /* 0x0000000114141810 */ /* 0x000fc80007ffe0ff */
[----:B------:R-:W-:Y:S02]  /*0f60*/  @!P3 IADD3 R20, PT, PT, -R20, RZ, RZ ;  /* 0x000000ff1414b210 */ /* 0x000fe40007ffe1ff */
[----:B------:R-:W-:-:S04]  /*0f70*/  @!P2 LOP3.LUT R20, RZ, R10, RZ, 0x33, !PT ;  /* 0x0000000aff14a212 */ /* 0x000fc800078e33ff */
[----:B------:R-:W-:Y:S02]  /*0f80*/  IADD3 R25, PT, PT, -R20, RZ, RZ ;  /* 0x000000ff14197210 */ /* 0x000fe40007ffe1ff */
[----:B0-----:R-:W-:-:S03]  /*0f90*/  ISETP.GE.U32.AND P1, PT, R11, 0x8, PT ;  /* 0x000000080b00780c */ /* 0x001fc60003f26070 */
[----:B------:R-:W-:-:S10]  /*0fa0*/  IMAD R25, R10, R25, R9 ;  /* 0x000000190a197224 */ /* 0x000fd400078e0209 */
[----:B------:R-:W-:Y:S05]  /*0fb0*/  @!P1 BRA `(.L_x_39) ;  /* 0x0000000000d49947 */ /* 0x000fea0003800000 */
[----:B------:R-:W-:Y:S02]  /*0fc0*/  MOV R16, RZ ;  /* 0x000000ff00107202 */ /* 0x000fe40000000f00 */
[----:B------:R-:W-:Y:S02]  /*0fd0*/  MOV R24, R20 ;  /* 0x0000001400187202 */ /* 0x000fe40000000f00 */
[----:B------:R-:W-:Y:S02]  /*0fe0*/  MOV R21, R25 ;  /* 0x0000001900157202 */ /* 0x000fe40000000f00 */
[----:B------:R-:W-:-:S07]  /*0ff0*/  MOV R27, R8 ;  /* 0x00000008001b7202 */ /* 0x000fce0000000f00 */
.L_x_40:
[----:B------:R-:W0:Y:S08]  /*1000*/  LDC.64 R12, c[0x0][0x3a8] ;  /* 0x0000ea00ff0c7b82 */ /* 0x000e300000000a00 */
[----:B------:R-:W1:Y:S08]  /*1010*/  LDC.64 R22, c[0x0][0x398] ;  /* 0x0000e600ff167b82 */ /* 0x000e700000000a00 */
[----:B------:R-:W2:Y:S01]  /*1020*/  LDC R29, c[0x0][0x3bc] ;  /* 0x0000ef00ff1d7b82 */ /* 0x000ea20000000800 */
[----:B0-----:R-:W-:-:S05]  /*1030*/  IMAD.WIDE R12, R24, 0x4, R12 ;  /* 0x00000004180c7825 */ /* 0x001fca00078e020c */
[----:B------:R-:W3:Y:S01]  /*1040*/  LDG.E R17, desc[UR8][R12.64] ;  /* 0x000000080c117981 */ /* 0x000ee2000c1e1900 */
[----:B-1----:R-:W-:-:S05]  /*1050*/  IMAD.WIDE R22, R21, 0x4, R22 ;  /* 0x0000000415167825 */ /* 0x002fca00078e0216 */
[----:B------:R0:W3:Y:S01]  /*1060*/  LDG.E R26, desc[UR8][R22.64] ;  /* 0x00000008161a7981 */ /* 0x0000e2000c1e1900 */
[----:B--2---:R-:W-:-:S05]  /*1070*/  IMAD.WIDE R14, R29, 0x4, R12 ;  /* 0x000000041d0e7825 */ /* 0x004fca00078e020c */
[----:B------:R-:W2:Y:S01]  /*1080*/  LDG.E R13, desc[UR8][R14.64] ;  /* 0x000000080e0d7981 */ /* 0x000ea2000c1e1900 */
[----:B0-----:R-:W-:-:S05]  /*1090*/  IMAD.WIDE R22, R10, 0x4, R22 ;  /* 0x000000040a167825 */ /* 0x001fca00078e0216 */
[----:B------:R-:W2:Y:S01]  /*10a0*/  LDG.E R28, desc[UR8][R22.64] ;  /* 0x00000008161c7981 */ /* 0x000ea2000c1e1900 */
[----:B------:R-:W-:-:S04]  /*10b0*/  IMAD.WIDE R18, R10, 0x4, R22 ;  /* 0x000000040a127825 */ /* 0x000fc800078e0216 */
[----:B---3--:R-:W-:Y:S01]  /*10c0*/  FFMA R26, R17, R26, R16 ;  /* 0x0000001a111a7223 */ /* 0x008fe20000000010 */
[----:B------:R-:W-:Y:S02]  /*10d0*/  IMAD.WIDE R16, R29, 0x4, R14 ;  /* 0x000000041d107825 */ /* 0x000fe400078e020e */
[----:B------:R0:W3:Y:S04]  /*10e0*/  LDG.E R14, desc[UR8][R18.64] ;  /* 0x00000008120e7981 */ /* 0x0000e8000c1e1900 */
[----:B------:R-:W3:Y:S01]  /*10f0*/  LDG.E R15, desc[UR8][R16.64] ;  /* 0x00000008100f7981 */ /* 0x000ee2000c1e1900 */
[----:B0-----:R-:W-:-:S04]  /*1100*/  IMAD.WIDE R18, R10, 0x4, R18 ;  /* 0x000000040a127825 */ /* 0x001fc800078e0212 */
[----:B--2---:R-:W-:Y:S01]  /*1110*/  FFMA R26, R13, R28, R26 ;  /* 0x0000001c0d1a7223 */ /* 0x004fe2000000001a */
[----:B------:R-:W-:Y:S01]  /*1120*/  IMAD.WIDE R12, R29, 0x4, R16 ;  /* 0x000000041d0c7825 */ /* 0x000fe200078e0210 */
[----:B------:R-:W2:Y:S03]  /*1130*/  LDG.E R28, desc[UR8][R18.64] ;  /* 0x00000008121c7981 */ /* 0x000ea6000c1e1900 */
[----:B------:R-:W-:Y:S01]  /*1140*/  IMAD.WIDE R22, R10, 0x4, R18 ;  /* 0x000000040a167825 */ /* 0x000fe200078e0212 */
[----:B------:R-:W2:Y:S03]  /*1150*/  LDG.E R17, desc[UR8][R12.64] ;  /* 0x000000080c117981 */ /* 0x000ea6000c1e1900 */
[----:B---3--:R-:W-:Y:S01]  /*1160*/  FFMA R26, R15, R14, R26 ;  /* 0x0000000e0f1a7223 */ /* 0x008fe2000000001a */
[----:B------:R-:W-:-:S02]  /*1170*/  IMAD.WIDE R14, R29, 0x4, R12 ;  /* 0x000000041d0e7825 */ /* 0x000fc400078e020c */
[----:B------:R-:W3:Y:S04]  /*1180*/  LDG.E R12, desc[UR8][R22.64] ;  /* 0x00000008160c7981 */ /* 0x000ee8000c1e1900 */
[----:B------:R0:W3:Y:S01]  /*1190*/  LDG.E R13, desc[UR8][R14.64] ;  /* 0x000000080e0d7981 */ /* 0x0000e2000c1e1900 */
[----:B--2---:R-:W-:Y:S01]  /*11a0*/  FFMA R26, R17, R28, R26 ;  /* 0x0000001c111a7223 */ /* 0x004fe2000000001a */
[----:B------:R-:W-:-:S04]  /*11b0*/  IMAD.WIDE R16, R10, 0x4, R22 ;  /* 0x000000040a107825 */ /* 0x000fc800078e0216 */
[----:B0-----:R-:W-:-:S04]  /*11c0*/  IMAD.WIDE R14, R29, 0x4, R14 ;  /* 0x000000041d0e7825 */ /* 0x001fc800078e020e */
[----:B------:R-:W-:Y:S02]  /*11d0*/  IMAD.WIDE R18, R29, 0x4, R14 ;  /* 0x000000041d127825 */ /* 0x000fe400078e020e */
[----:B------:R-:W2:Y:S02]  /*11e0*/  LDG.E R15, desc[UR8][R14.64] ;  /* 0x000000080e0f7981 */ /* 0x000ea4000c1e1900 */
[----:B---3--:R-:W-:Y:S01]  /*11f0*/  FFMA R26, R13, R12, R26 ;  /* 0x0000000c0d1a7223 */ /* 0x008fe2000000001a */
[C---:B------:R-:W-:Y:S02]  /*1200*/  IMAD.WIDE R12, R10.reuse, 0x4, R16 ;  /* 0x000000040a0c7825 */ /* 0x040fe400078e0210 */
[----:B------:R-:W2:Y:S04]  /*1210*/  LDG.E R17, desc[UR8][R16.64] ;  /* 0x0000000810117981 */ /* 0x000ea8000c1e1900 */
[----:B------:R-:W3:Y:S01]  /*1220*/  LDG.E R28, desc[UR8][R12.64] ;  /* 0x000000080c1c7981 */ /* 0x000ee2000c1e1900 */
[----:B------:R-:W-:-:S06]  /*1230*/  IMAD.WIDE R22, R10, 0x4, R12 ;  /* 0x000000040a167825 */ /* 0x000fcc00078e020c */
[----:B------:R-:W4:Y:S04]  /*1240*/  LDG.E R22, desc[UR8][R22.64] ;  /* 0x0000000816167981 */ /* 0x000f28000c1e1900 */
[----:B------:R0:W3:Y:S02]  /*1250*/  LDG.E R13, desc[UR8][R18.64] ;  /* 0x00000008120d7981 */ /* 0x0000e4000c1e1900 */
[----:B0-----:R-:W-:-:S06]  /*1260*/  IMAD.WIDE R18, R29, 0x4, R18 ;  /* 0x000000041d127825 */ /* 0x001fcc00078e0212 */
[----:B------:R-:W4:Y:S01]  /*1270*/  LDG.E R19, desc[UR8][R18.64] ;  /* 0x0000000812137981 */ /* 0x000f22000c1e1900 */
[----:B------:R-:W-:-:S04]  /*1280*/  IADD3 R27, PT, PT, R27, 0x8, RZ ;  /* 0x000000081b1b7810 */ /* 0x000fc80007ffe0ff */
[----:B------:R-:W-:Y:S02]  /*1290*/  ISETP.NE.AND P1, PT, R27, RZ, PT ;  /* 0x000000ff1b00720c */ /* 0x000fe40003f25270 */
[----:B------:R-:W-:Y:S02]  /*12a0*/  LEA R24, R29, R24, 0x3 ;  /* 0x000000181d187211 */ /* 0x000fe400078e18ff */
[----:B------:R-:W-:Y:S01]  /*12b0*/  LEA R21, R10, R21, 0x3 ;  /* 0x000000150a157211 */ /* 0x000fe200078e18ff */
[----:B--2---:R-:W-:-:S04]  /*12c0*/  FFMA R26, R15, R17, R26 ;  /* 0x000000110f1a7223 */ /* 0x004fc8000000001a */
[----:B---3--:R-:W-:-:S04]  /*12d0*/  FFMA R26, R13, R28, R26 ;  /* 0x0000001c0d1a7223 */ /* 0x008fc8000000001a */
[----:B----4-:R-:W-:Y:S01]  /*12e0*/  FFMA R16, R19, R22, R26 ;  /* 0x0000001613107223 */ /* 0x010fe2000000001a */
[----:B------:R-:W-:Y:S06]  /*12f0*/  @P1 BRA `(.L_x_40) ;  /* 0xfffffffc00401947 */ /* 0x000fec000383ffff */
[----:B------:R-:W-:-:S07]  /*1300*/  MOV R17, R5 ;  /* 0x0000000500117202 */ /* 0x000fce0000000f00 */
.L_x_39:
[----:B------:R-:W-:-:S13]  /*1310*/  ISETP.NE.AND P1, PT, R6, RZ, PT ;  /* 0x000000ff0600720c */ /* 0x000fda0003f25270 */
[----:B------:R-:W-:Y:S05]  /*1320*/  @!P1 BRA `(.L_x_41) ;  /* 0x0000000000ec9947 */ /* 0x000fea0003800000 */
[----:B------:R-:W-:Y:S02]  /*1330*/  IADD3 R12, PT, PT, R6, -0x1, RZ ;  /* 0xffffffff060c7810 */ /* 0x000fe40007ffe0ff */
[----:B------:R-:W-:Y:S02]  /*1340*/  ISETP.NE.AND P2, PT, R7, RZ, PT ;  /* 0x000000ff0700720c */ /* 0x000fe40003f45270 */
[----:B------:R-:W-:-:S13]  /*1350*/  ISETP.GE.U32.AND P1, PT, R12, 0x3, PT ;  /* 0x000000030c00780c */ /* 0x000fda0003f26070 */
[----:B------:R-:W-:Y:S05]  /*1360*/  @!P1 BRA `(.L_x_42) ;  /* 0x0000000000689947 */ /* 0x000fea0003800000 */
[----:B------:R-:W0:Y:S01]  /*1370*/  LDC R21, c[0x0][0x3bc] ;  /* 0x0000ef00ff157b82 */ /* 0x000e220000000800 */
[----:B------:R-:W-:-:S07]  /*1380*/  IMAD R15, R17, R10, R25 ;  /* 0x0000000a110f7224 */ /* 0x000fce00078e0219 */
[----:B------:R-:W1:Y:S08]  /*1390*/  LDC.64 R22, c[0x0][0x3a8] ;  /* 0x0000ea00ff167b82 */ /* 0x000e700000000a00 */
[----:B------:R-:W2:Y:S01]  /*13a0*/  LDC.64 R18, c[0x0][0x398] ;  /* 0x0000e600ff127b82 */ /* 0x000ea20000000a00 */
[----:B0-----:R-:W-:-:S04]  /*13b0*/  IMAD R13, R17, R21, R20 ;  /* 0x00000015110d7224 */ /* 0x001fc800078e0214 */
[----:B-1----:R-:W-:-:S04]  /*13c0*/  IMAD.WIDE R22, R13, 0x4, R22 ;  /* 0x000000040d167825 */ /* 0x002fc800078e0216 */
[----:B--2---:R-:W-:-:S04]  /*13d0*/  IMAD.WIDE R18, R15, 0x4, R18 ;  /* 0x000000040f127825 */ /* 0x004fc800078e0212 */
[C---:B------:R-:W-:Y:S02]  /*13e0*/  IMAD.WIDE R14, R21.reuse, 0x4, R22 ;  /* 0x00000004150e7825 */ /* 0x040fe400078e0216 */
[----:B------:R-:W2:Y:S02]  /*13f0*/  LDG.E R23, desc[UR8][R22.64] ;  /* 0x0000000816177981 */ /* 0x000ea4000c1e1900 */
[C---:B------:R-:W-:Y:S02]  /*1400*/  IMAD.WIDE R12, R10.reuse, 0x4, R18 ;  /* 0x000000040a0c7825 */ /* 0x040fe400078e0212 */
[----:B------:R-:W2:Y:S02]  /*1410*/  LDG.E R18, desc[UR8][R18.64] ;  /* 0x0000000812127981 */ /* 0x000ea4000c1e1900 */
[----:B------:R-:W-:Y:S02]  /*1420*/  IMAD.WIDE R26, R21, 0x4, R14 ;  /* 0x00000004151a7825 */ /* 0x000fe400078e020e */
[----:B------:R-:W3:Y:S02]  /*1430*/  LDG.E R24, desc[UR8][R14.64] ;  /* 0x000000080e187981 */ /* 0x000ee4000c1e1900 */
[----:B------:R-:W-:-:S02]  /*1440*/  IMAD.WIDE R28, R10, 0x4, R12 ;  /* 0x000000040a1c7825 */ /* 0x000fc400078e020c */
[----:B------:R-:W3:Y:S04]  /*1450*/  LDG.E R13, desc[UR8][R12.64] ;  /* 0x000000080c0d7981 */ /* 0x000ee8000c1e1900 */
[----:B------:R0:W4:Y:S02]  /*1460*/  LDG.E R12, desc[UR8][R26.64] ;  /* 0x000000081a0c7981 */ /* 0x000124000c1e1900 */
[----:B0-----:R-:W-:Y:S02]  /*1470*/  IMAD.WIDE R26, R21, 0x4, R26 ;  /* 0x00000004151a7825 */ /* 0x001fe400078e021a */
[----:B------:R0:W4:Y:S04]  /*1480*/  LDG.E R21, desc[UR8][R28.64] ;  /* 0x000000081c157981 */ /* 0x000128000c1e1900 */
[----:B------:R-:W5:Y:S01]  /*1490*/  LDG.E R26, desc[UR8][R26.64] ;  /* 0x000000081a1a7981 */ /* 0x000f62000c1e1900 */
[----:B0-----:R-:W-:-:S05]  /*14a0*/  IMAD.WIDE R28, R10, 0x4, R28 ;  /* 0x000000040a1c7825 */ /* 0x001fca00078e021c */
[----:B------:R-:W5:Y:S01]  /*14b0*/  LDG.E R22, desc[UR8][R28.64] ;  /* 0x000000081c167981 */ /* 0x000f62000c1e1900 */
[----:B------:R-:W-:Y:S01]  /*14c0*/  IADD3 R17, PT, PT, R17, 0x4, RZ ;  /* 0x0000000411117810 */ /* 0x000fe20007ffe0ff */
[----:B--2---:R-:W-:-:S04]  /*14d0*/  FFMA R23, R23, R18, R16 ;  /* 0x0000001217177223 */ /* 0x004fc80000000010 */
[----:B---3--:R-:W-:-:S04]  /*14e0*/  FFMA R23, R24, R13, R23 ;  /* 0x0000000d18177223 */ /* 0x008fc80000000017 */
[----:B----4-:R-:W-:-:S04]  /*14f0*/  FFMA R21, R12, R21, R23 ;  /* 0x000000150c157223 */ /* 0x010fc80000000017 */
[----:B-----5:R-:W-:-:S07]  /*1500*/  FFMA R16, R26, R22, R21 ;  /* 0x000000161a107223 */ /* 0x020fce0000000015 */
.L_x_42:
[----:B------:R-:W-:Y:S05]  /*1510*/  @!P2 BRA `(.L_x_41) ;  /* 0x000000000070a947 */ /* 0x000fea0003800000 */
[----:B------:R-:W-:Y:S02]  /*1520*/  ISETP.NE.AND P1, PT, R7, 0x1, PT ;  /* 0x000000010700780c */ /* 0x000fe40003f25270 */
[----:B------:R-:W-:-:S11]  /*1530*/  LOP3.LUT P2, RZ, R11, 0x1, RZ, 0xc0, !PT ;  /* 0x000000010bff7812 */ /* 0x000fd6000784c0ff */
[----:B------:R-:W0:Y:S08]  /*1540*/  @P1 LDC R19, c[0x0][0x3bc] ;  /* 0x0000ef00ff131b82 */ /* 0x000e300000000800 */
[----:B------:R-:W1:Y:S08]  /*1550*/  @P1 LDC.64 R26, c[0x0][0x3a8] ;  /* 0x0000ea00ff1a1b82 */ /* 0x000e700000000a00 */
[----:B------:R-:W2:Y:S08]  /*1560*/  @P1 LDC.64 R22, c[0x0][0x398] ;  /* 0x0000e600ff161b82 */ /* 0x000eb00000000a00 */
[----:B------:R-:W3:Y:S01]  /*1570*/  @P2 LDC R11, c[0x0][0x3bc] ;  /* 0x0000ef00ff0b2b82 */ /* 0x000ee20000000800 */
[----:B0-----:R-:W-:-:S07]  /*1580*/  @P1 IMAD R21, R17, R19, R20 ;  /* 0x0000001311151224 */ /* 0x001fce00078e0214 */
[----:B------:R-:W0:Y:S01]  /*1590*/  @P2 LDC.64 R14, c[0x0][0x3a8] ;  /* 0x0000ea00ff0e2b82 */ /* 0x000e220000000a00 */
[----:B-1----:R-:W-:-:S04]  /*15a0*/  @P1 IMAD.WIDE R26, R21, 0x4, R26 ;  /* 0x00000004151a1825 */ /* 0x002fc800078e021a */
[CC--:B------:R-:W-:Y:S01]  /*15b0*/  @P1 IMAD R21, R17.reuse, R10.reuse, R25 ;  /* 0x0000000a11151224 */ /* 0x0c0fe200078e0219 */
[----:B------:R-:W-:Y:S02]  /*15c0*/  @P1 IADD3 R17, PT, PT, R17, 0x2, RZ ;  /* 0x0000000211111810 */ /* 0x000fe40007ffe0ff */
[----:B------:R-:W1:Y:S01]  /*15d0*/  @P2 LDC.64 R12, c[0x0][0x398] ;  /* 0x0000e600ff0c2b82 */ /* 0x000e620000000a00 */
[----:B--2---:R-:W-:Y:S02]  /*15e0*/  @P1 IMAD.WIDE R22, R21, 0x4, R22 ;  /* 0x0000000415161825 */ /* 0x004fe400078e0216 */
[----:B------:R-:W2:Y:S02]  /*15f0*/  @P1 LDG.E R21, desc[UR8][R26.64] ;  /* 0x000000081a151981 */ /* 0x000ea4000c1e1900 */
[----:B------:R-:W-:Y:S02]  /*1600*/  @P2 IMAD R25, R17, R10, R25 ;  /* 0x0000000a11192224 */ /* 0x000fe400078e0219 */
[----:B------:R-:W-:-:S04]  /*1610*/  @P1 IMAD.WIDE R18, R19, 0x4, R26 ;  /* 0x0000000413121825 */ /* 0x000fc800078e021a */
[----:B---3--:R-:W-:Y:S02]  /*1620*/  @P2 IMAD R17, R17, R11, R20 ;  /* 0x0000000b11112224 */ /* 0x008fe400078e0214 */
[----:B------:R-:W-:Y:S01]  /*1630*/  @P1 IMAD.WIDE R10, R10, 0x4, R22 ;  /* 0x000000040a0a1825 */ /* 0x000fe200078e0216 */
[----:B------:R-:W3:Y:S04]  /*1640*/  @P1 LDG.E R18, desc[UR8][R18.64] ;  /* 0x0000000812121981 */ /* 0x000ee8000c1e1900 */
[----:B------:R-:W2:Y:S01]  /*1650*/  @P1 LDG.E R22, desc[UR8][R22.64] ;  /* 0x0000000816161981 */ /* 0x000ea2000c1e1900 */
[----:B0-----:R-:W-:-:S03]  /*1660*/  @P2 IMAD.WIDE R14, R17, 0x4, R14 ;  /* 0x00000004110e2825 */ /* 0x001fc600078e020e */
[----:B------:R-:W3:Y:S01]  /*1670*/  @P1 LDG.E R10, desc[UR8][R10.64] ;  /* 0x000000080a0a1981 */ /* 0x000ee2000c1e1900 */
[----:B-1----:R-:W-:-:S03]  /*1680*/  @P2 IMAD.WIDE R12, R25, 0x4, R12 ;  /* 0x00000004190c2825 */ /* 0x002fc600078e020c */
[----:B------:R-:W4:Y:S04]  /*1690*/  @P2 LDG.E R15, desc[UR8][R14.64] ;  /* 0x000000080e0f2981 */ /* 0x000f28000c1e1900 */
[----:B------:R-:W4:Y:S01]  /*16a0*/  @P2 LDG.E R12, desc[UR8][R12.64] ;  /* 0x000000080c0c2981 */ /* 0x000f22000c1e1900 */
[----:B--2---:R-:W-:-:S04]  /*16b0*/  @P1 FFMA R21, R21, R22, R16 ;  /* 0x0000001615151223 */ /* 0x004fc80000000010 */
[----:B---3--:R-:W-:-:S04]  /*16c0*/  @P1 FFMA R16, R18, R10, R21 ;  /* 0x0000000a12101223 */ /* 0x008fc80000000015 */
[----:B----4-:R-:W-:-:S07]  /*16d0*/  @P2 FFMA R16, R15, R12, R16 ;  /* 0x0000000c0f102223 */ /* 0x010fce0000000010 */
.L_x_41:
[----:B------:R-:W0:Y:S02]  /*16e0*/  LDC.64 R10, c[0x0][0x380] ;  /* 0x0000e000ff0a7b82 */ /* 0x000e240000000a00 */
[----:B0-----:R-:W-:-:S05]  /*16f0*/  IMAD.WIDE R10, R9, 0x4, R10 ;  /* 0x00000004090a7825 */ /* 0x001fca00078e020a */
[----:B------:R0:W-:Y:S02]  /*1700*/  REDG.E.ADD.F32.FTZ.RN.STRONG.GPU desc[UR8][R10.64], R16 ;  /* 0x000000100a0079a6 */ /* 0x0001e4000c12f308 */
.L_x_38:
[----:B------:R-:W-:Y:S05]  /*1710*/  BSYNC.RECONVERGENT B0 ;  /* 0x0000000000007941 */ /* 0x000fea0003800200 */
.L_x_37:
[----:B------:R-:W-:Y:S05]  /*1720*/  @!P0 BRA `(.L_x_43) ;  /* 0xfffffff400908947 */ /* 0x000fea000383ffff */
[----:B------:R-:W-:Y:S05]  /*1730*/  BRA `(.L_x_35) ;  /* 0x0000000000c87947 */ /* 0x000fea0003800000 */
.L_x_36:
[C---:B------:R-:W-:Y:S01]  /*1740*/  ISETP.GE.U32.AND P0, PT, R3.reuse, 0x4, PT ;  /* 0x000000040300780c */ /* 0x040fe20003f06070 */
[----:B------:R-:W-:Y:S01]  /*1750*/  HFMA2 R5, -RZ, RZ, 0, 0 ;  /* 0x00000000ff057431 */ /* 0x000fe200000001ff */
[----:B------:R-:W-:-:S11]  /*1760*/  LOP3.LUT R10, R3, 0x3, RZ, 0xc0, !PT ;  /* 0x00000003030a7812 */ /* 0x000fd600078ec0ff */
[----:B------:R-:W-:Y:S05]  /*1770*/  @!P0 BRA `(.L_x_44) ;  /* 0x00000000007c8947 */ /* 0x000fea0003800000 */
[----:B------:R-:W0:Y:S01]  /*1780*/  LDC.64 R8, c[0x0][0x380] ;  /* 0x0000e000ff087b82 */ /* 0x000e220000000a00 */
[----:B------:R-:W-:Y:S01]  /*1790*/  LOP3.LUT R5, R3, 0x7ffffffc, RZ, 0xc0, !PT ;  /* 0x7ffffffc03057812 */ /* 0x000fe200078ec0ff */
[----:B------:R-:W-:-:S06]  /*17a0*/  UMOV UR4, URZ ;  /* 0x000000ff00047c82 */ /* 0x000fcc0008000000 */
.L_x_53:
[----:B------:R-:W-:Y:S01]  /*17b0*/  IADD3 R13, PT, PT, R4, UR4, RZ ;  /* 0x00000004040d7c10 */ /* 0x000fe2000fffe0ff */
[----:B------:R-:W-:Y:S01]  /*17c0*/  UIADD3 UR4, UPT, UPT, UR4, 0x4, URZ ;  /* 0x0000000404047890 */ /* 0x000fe2000fffe0ff */
[----:B------:R-:W-:Y:S02]  /*17d0*/  BSSY.RECONVERGENT B0, `(.L_x_45) ;  /* 0x000000c000007945 */ /* 0x000fe40003800200 */
[C---:B------:R-:W-:Y:S02]  /*17e0*/  ISETP.GE.AND P0, PT, R13.reuse, R2, PT ;  /* 0x000000020d00720c */ /* 0x040fe40003f06270 */
[C---:B0123--:R-:W-:Y:S02]  /*17f0*/  IADD3 R7, PT, PT, R13.reuse, 0x2, RZ ;  /* 0x000000020d077810 */ /* 0x04ffe40007ffe0ff */
[C---:B------:R-:W-:Y:S02]  /*1800*/  IADD3 R3, PT, PT, R13.reuse, 0x1, RZ ;  /* 0x000000010d037810 */ /* 0x040fe40007ffe0ff */
[----:B------:R-:W-:-:S02]  /*1810*/  IADD3 R11, PT, PT, R13, 0x3, RZ ;  /* 0x000000030d0b7810 */ /* 0x000fc40007ffe0ff */
[-C--:B------:R-:W-:Y:S01]  /*1820*/  ISETP.GE.AND P2, PT, R7, R2.reuse, PT ;  /* 0x000000020700720c */ /* 0x080fe20003f46270 */
[----:B0-----:R-:W-:Y:S01]  /*1830*/  IMAD.WIDE R6, R13, 0x4, R8 ;  /* 0x000000040d067825 */ /* 0x001fe200078e0208 */
[-C--:B------:R-:W-:Y:S02]  /*1840*/  ISETP.GE.AND P1, PT, R3, R2.reuse, PT ;  /* 0x000000020300720c */ /* 0x080fe40003f26270 */
[----:B------:R-:W-:Y:S02]  /*1850*/  ISETP.GE.AND P3, PT, R11, R2, PT ;  /* 0x000000020b00720c */ /* 0x000fe40003f66270 */
[----:B------:R-:W-:Y:S01]  /*1860*/  ISETP.NE.AND P4, PT, R5, UR4, PT ;  /* 0x0000000405007c0c */ /* 0x000fe2000bf85270 */
[----:B------:R-:W-:-:S12]  /*1870*/  @P0 BRA `(.L_x_46) ;  /* 0x0000000000040947 */ /* 0x000fd80003800000 */
[----:B------:R0:W-:Y:S02]  /*1880*/  REDG.E.ADD.F32.FTZ.RN.STRONG.GPU desc[UR8][R6.64], RZ ;  /* 0x000000ff060079a6 */ /* 0x0001e4000c12f308 */
.L_x_46:
[----:B------:R-:W-:Y:S05]  /*1890*/  BSYNC.RECONVERGENT B0 ;  /* 0x0000000000007941 */ /* 0x000fea0003800200 */
.L_x_45:
[----:B------:R-:W-:Y:S04]  /*18a0*/  BSSY.RECONVERGENT B0, `(.L_x_47) ;  /* 0x0000003000007945 */ /* 0x000fe80003800200 */
[----:B------:R-:W-:Y:S05]  /*18b0*/  @P1 BRA `(.L_x_48) ;  /* 0x0000000000041947 */ /* 0x000fea0003800000 */
[----:B------:R1:W-:Y:S02]  /*18c0*/  REDG.E.ADD.F32.FTZ.RN.STRONG.GPU desc[UR8][R6.64+0x4], RZ ;  /* 0x000004ff060079a6 */ /* 0x0003e4000c12f308 */
.L_x_48:
[----:B------:R-:W-:Y:S05]  /*18d0*/  BSYNC.RECONVERGENT B0 ;  /* 0x0000000000007941 */ /* 0x000fea0003800200 */
.L_x_47:
[----:B------:R-:W-:Y:S04]  /*18e0*/  BSSY.RECONVERGENT B0, `(.L_x_49) ;  /* 0x0000003000007945 */ /* 0x000fe80003800200 */
[----:B------:R-:W-:Y:S05]  /*18f0*/  @P2 BRA `(.L_x_50) ;  /* 0x0000000000042947 */ /* 0x000fea0003800000 */
[----:B------:R2:W-:Y:S02]  /*1900*/  REDG.E.ADD.F32.FTZ.RN.STRONG.GPU desc[UR8][R6.64+0x8], RZ ;  /* 0x000008ff060079a6 */ /* 0x0005e4000c12f308 */
.L_x_50:
[----:B------:R-:W-:Y:S05]  /*1910*/  BSYNC.RECONVERGENT B0 ;  /* 0x0000000000007941 */ /* 0x000fea0003800200 */
.L_x_49:
[----:B------:R-:W-:Y:S04]  /*1920*/  BSSY.RECONVERGENT B0, `(.L_x_51) ;  /* 0x0000003000007945 */ /* 0x000fe80003800200 */
[----:B------:R-:W-:Y:S05]  /*1930*/  @P3 BRA `(.L_x_52) ;  /* 0x0000000000043947 */ /* 0x000fea0003800000 */
[----:B------:R3:W-:Y:S02]  /*1940*/  REDG.E.ADD.F32.FTZ.RN.STRONG.GPU desc[UR8][R6.64+0xc], RZ ;  /* 0x00000cff060079a6 */ /* 0x0007e4000c12f308 */
.L_x_52:
[----:B------:R-:W-:Y:S05]  /*1950*/  BSYNC.RECONVERGENT B0 ;  /* 0x0000000000007941 */ /* 0x000fea0003800200 */
.L_x_51:
[----:B------:R-:W-:Y:S05]  /*1960*/  @P4 BRA `(.L_x_53) ;  /* 0xfffffffc00904947 */ /* 0x000fea000383ffff */
.L_x_44:
[----:B------:R-:W-:-:S13]  /*1970*/  ISETP.NE.AND P0, PT, R10, RZ, PT ;  /* 0x000000ff0a00720c */ /* 0x000fda0003f05270 */
[----:B------:R-:W-:Y:S05]  /*1980*/  @!P0 BRA `(.L_x_35) ;  /* 0x0000000000348947 */ /* 0x000fea0003800000 */
[----:B------:R-:W4:Y:S01]  /*1990*/  LDC.64 R8, c[0x0][0x380] ;  /* 0x0000e000ff087b82 */ /* 0x000f220000000a00 */
[----:B------:R-:W-:-:S05]  /*19a0*/  UMOV UR4, URZ ;  /* 0x000000ff00047c82 */ /* 0x000fca0008000000 */
.L_x_56:
[----:B0123--:R-:W-:Y:S01]  /*19b0*/  IADD3 R7, PT, PT, R4, R5, RZ ;  /* 0x0000000504077210 */ /* 0x00ffe20007ffe0ff */
[----:B------:R-:W-:Y:S01]  /*19c0*/  UIADD3 UR4, UPT, UPT, UR4, 0x1, URZ ;  /* 0x0000000104047890 */ /* 0x000fe2000fffe0ff */
[----:B------:R-:W-:Y:S02]  /*19d0*/  BSSY.RECONVERGENT B0, `(.L_x_54) ;  /* 0x0000006000007945 */ /* 0x000fe40003800200 */
[----:B------:R-:W-:-:S03]  /*19e0*/  ISETP.GE.AND P0, PT, R7, R2, PT ;  /* 0x000000020700720c */ /* 0x000fc60003f06270 */
[----:B------:R-:W-:-:S10]  /*19f0*/  ISETP.NE.AND P1, PT, R10, UR4, PT ;  /* 0x000000040a007c0c */ /* 0x000fd4000bf25270 */
[----:B------:R-:W-:Y:S05]  /*1a00*/  @P0 BRA `(.L_x_55) ;  /* 0x0000000000080947 */ /* 0x000fea0003800000 */
[----:B----4-:R-:W-:-:S05]  /*1a10*/  IMAD.WIDE R6, R7, 0x4, R8 ;  /* 0x0000000407067825 */ /* 0x010fca00078e0208 */
[----:B------:R0:W-:Y:S02]  /*1a20*/  REDG.E.ADD.F32.FTZ.RN.STRONG.GPU desc[UR8][R6.64], RZ ;  /* 0x000000ff060079a6 */ /* 0x0001e4000c12f308 */
.L_x_55:
[----:B------:R-:W-:Y:S05]  /*1a30*/  BSYNC.RECONVERGENT B0 ;  /* 0x0000000000007941 */ /* 0x000fea0003800200 */
.L_x_54:
[----:B------:R-:W-:Y:S01]  /*1a40*/  IADD3 R5, PT, PT, R5, 0x1, RZ ;  /* 0x0000000105057810 */ /* 0x000fe20007ffe0ff */
[----:B------:R-:W-:Y:S06]  /*1a50*/  @P1 BRA `(.L_x_56) ;  /* 0xfffffffc00d41947 */ /* 0x000fec000383ffff */
.L_x_35:
[----:B------:R-:W5:Y:S02]  /*1a60*/  LDC R3, c[0x0][0x3c0] ;  /* 0x0000f000ff037b82 */ /* 0x000f640000000800 */
[----:B-----5:R-:W-:-:S13]  /*1a70*/  ISETP.GE.U32.AND P0, PT, R0, R3, PT ;  /* 0x000000030000720c */ /* 0x020fda0003f06070 */
[----:B------:R-:W-:Y:S05]  /*1a80*/  @P0 EXIT ;  /* 0x000000000000094d */ /* 0x000fea0003800000 */
[----:B------:R-:W5:Y:S01]  /*1a90*/  LDCU UR5, c[0x0][0x3b8] ;  /* 0x00007700ff0577ac */ /* 0x000f620008000800 */
[----:B------:R-:W-:Y:S01]  /*1aa0*/  HFMA2 R19, -RZ, RZ, 0, 0 ;  /* 0x00000000ff137431 */ /* 0x000fe200000001ff */
[----:B-----5:R-:W-:-:S09]  /*1ab0*/  UISETP.GE.AND UP0, UPT, UR5, 0x1, UPT ;  /* 0x000000010500788c */ /* 0x020fd2000bf06270 */
[----:B------:R-:W-:Y:S05]  /*1ac0*/  BRA.U !UP0, `(.L_x_57) ;  /* 0x0000000908987547 */ /* 0x000fea000b800000 */
[----:B------:R-:W-:Y:S01]  /*1ad0*/  UISETP.GE.U32.AND UP1, UPT, UR5, 0x10, UPT ;  /* 0x000000100500788c */ /* 0x000fe2000bf26070 */
[----:B------:R-:W-:Y:S01]  /*1ae0*/  MOV R19, RZ ;  /* 0x000000ff00137202 */ /* 0x000fe20000000f00 */
[----:B------:R-:W-:Y:S01]  /*1af0*/  ULOP3.LUT UR6, UR5, 0xf, URZ, 0xc0, !UPT ;  /* 0x0000000f05067892 */ /* 0x000fe2000f8ec0ff */
[----:B------:R-:W-:-:S03]  /*1b00*/  UMOV UR4, URZ ;  /* 0x000000ff00047c82 */ /* 0x000fc60008000000 */
[----:B------:R-:W-:-:S03]  /*1b10*/  UISETP.NE.AND UP0, UPT, UR6, URZ, UPT ;  /* 0x000000ff0600728c */ /* 0x000fc6000bf05270 */
[----:B------:R-:W-:Y:S08]  /*1b20*/  BRA.U !UP1, `(.L_x_58) ;  /* 0x00000005095c7547 */ /* 0x000ff0000b800000 */
[----:B------:R-:W4:Y:S01]  /*1b30*/  LDC.64 R20, c[0x0][0x398] ;  /* 0x0000e600ff147b82 */ /* 0x000f220000000a00 */
[----:B------:R-:W-:Y:S01]  /*1b40*/  ULOP3.LUT UR4, UR5, 0x7ffffff0, URZ, 0xc0, !UPT ;  /* 0x7ffffff005047892 */ /* 0x000fe2000f8ec0ff */
[----:B------:R-:W-:Y:S01]  /*1b50*/  IADD3 R2, PT, PT, R0, R3, RZ ;  /* 0x0000000300027210 */ /* 0x000fe20007ffe0ff */
[C-C-:B0123--:R-:W-:Y:S01]  /*1b60*/  IMAD R6, R3.reuse, 0x3, R0.reuse ;  /* 0x0000000303067824 */ /* 0x14ffe200078e0200 */
[CC--:B------:R-:W-:Y:S01]  /*1b70*/  LEA R4, R3.reuse, R0.reuse, 0x1 ;  /* 0x0000000003047211 */ /* 0x0c0fe200078e08ff */
[C-C-:B------:R-:W-:Y:S01]  /*1b80*/  IMAD R10, R3.reuse, 0x5, R0.reuse ;  /* 0x00000005030a7824 */ /* 0x140fe200078e0200 */
[CC--:B----4-:R-:W-:Y:S01]  /*1b90*/  LEA R8, R3.reuse, R0.reuse, 0x2 ;  /* 0x0000000003087211 */ /* 0x0d0fe200078e10ff */
[C-C-:B------:R-:W-:Y:S01]  /*1ba0*/  IMAD R12, R3.reuse, 0x6, R0.reuse ;  /* 0x00000006030c7824 */ /* 0x140fe200078e0200 */
[CC--:B------:R-:W-:Y:S01]  /*1bb0*/  LEA R16, R3.reuse, R0.reuse, 0x3 ;  /* 0x0000000003107211 */ /* 0x0c0fe200078e18ff */
[C-C-:B------:R-:W-:Y:S01]  /*1bc0*/  IMAD R14, R3.reuse, 0x7, R0.reuse ;  /* 0x00000007030e7824 */ /* 0x140fe200078e0200 */
[----:B------:R-:W-:Y:S01]  /*1bd0*/  MOV R19, RZ ;  /* 0x000000ff00137202 */ /* 0x000fe20000000f00 */
[C-C-:B------:R-:W-:Y:S01]  /*1be0*/  IMAD R18, R3.reuse, 0x9, R0.reuse ;  /* 0x0000000903127824 */ /* 0x140fe200078e0200 */
[----:B------:R-:W-:Y:S01]  /*1bf0*/  MOV R17, R0 ;  /* 0x0000000000117202 */ /* 0x000fe20000000f00 */
[C-C-:B------:R-:W-:Y:S01]  /*1c00*/  IMAD R5, R3.reuse, 0xa, R0.reuse ;  /* 0x0000000a03057824 */ /* 0x140fe200078e0200 */
[----:B------:R-:W-:Y:S01]  /*1c10*/  UIADD3 UR7, UPT, UPT, -UR4, URZ, URZ ;  /* 0x000000ff04077290 */ /* 0x000fe2000fffe1ff */
[----:B------:R-:W-:-:S02]  /*1c20*/  IMAD R7, R3, 0xb, R0 ;  /* 0x0000000b03077824 */ /* 0x000fc400078e0200 */
[C-C-:B------:R-:W-:Y:S02]  /*1c30*/  IMAD R9, R3.reuse, 0xc, R0.reuse ;  /* 0x0000000c03097824 */ /* 0x140fe400078e0200 */
[C-C-:B------:R-:W-:Y:S02]  /*1c40*/  IMAD R11, R3.reuse, 0xd, R0.reuse ;  /* 0x0000000d030b7824 */ /* 0x140fe400078e0200 */
[C-C-:B------:R-:W-:Y:S02]  /*1c50*/  IMAD R13, R3.reuse, 0xe, R0.reuse ;  /* 0x0000000e030d7824 */ /* 0x140fe400078e0200 */
[----:B------:R-:W-:-:S07]  /*1c60*/  IMAD R15, R3, 0xf, R0 ;  /* 0x0000000f030f7824 */ /* 0x000fce00078e0200 */
.L_x_59:
[----:B------:R-:W-:-:S04]  /*1c70*/  IMAD.WIDE.U32 R22, R17, 0x4, R20 ;  /* 0x0000000411167825 */ /* 0x000fc800078e0014 */
[--C-:B------:R-:W-:Y:S01]  /*1c80*/  IMAD.WIDE.U32 R28, R2, 0x4, R20.reuse ;  /* 0x00000004021c7825 */ /* 0x100fe200078e0014 */
[----:B------:R0:W2:Y:S03]  /*1c90*/  LDG.E R24, desc[UR8][R22.64] ;  /* 0x0000000816187981 */ /* 0x0000a6000c1e1900 */
[--C-:B------:R-:W-:Y:S02]  /*1ca0*/  IMAD.WIDE.U32 R26, R4, 0x4, R20.reuse ;  /* 0x00000004041a7825 */ /* 0x100fe400078e0014 */
[----:B------:R-:W3:Y:S04]  /*1cb0*/  LDG.E R28, desc[UR8][R28.64] ;  /* 0x000000081c1c7981 */ /* 0x000ee8000c1e1900 */
[----:B------:R-:W4:Y:S01]  /*1cc0*/  LDG.E R26, desc[UR8][R26.64] ;  /* 0x000000081a1a7981 */ /* 0x000f22000c1e1900 */
[----:B0-----:R-:W-:-:S05]  /*1cd0*/  IMAD.WIDE.U32 R22, R6, 0x4, R20 ;  /* 0x0000000406167825 */ /* 0x001fca00078e0014 */
[----:B------:R0:W5:Y:S02]  /*1ce0*/  LDG.E R27, desc[UR8][R22.64] ;  /* 0x00000008161b7981 */ /* 0x000164000c1e1900 */
[----:B0-----:R-:W-:-:S04]  /*1cf0*/  IMAD.WIDE.U32 R22, R10, 0x4, R20 ;  /* 0x000000040a167825 */ /* 0x001fc800078e0014 */
[----:B--2---:R-:W-:Y:S01]  /*1d00*/  FADD R19, R24, R19 ;  /* 0x0000001318137221 */ /* 0x004fe20000000000 */
[----:B------:R-:W-:-:S04]  /*1d10*/  IMAD.WIDE.U32 R24, R8, 0x4, R20 ;  /* 0x0000000408187825 */ /* 0x000fc800078e0014 */
[----:B---3--:R-:W-:Y:S02]  /*1d20*/  FADD R19, R19, R28 ;  /* 0x0000001c13137221 */ /* 0x008fe40000000000 */
[----:B------:R-:W2:Y:S01]  /*1d30*/  LDG.E R24, desc[UR8][R24.64] ;  /* 0x0000000818187981 */ /* 0x000ea2000c1e1900 */
[----:B------:R-:W-:-:S04]  /*1d40*/  IMAD.WIDE.U32 R28, R12, 0x4, R20 ;  /* 0x000000040c1c7825 */ /* 0x000fc800078e0014 */
[----:B----4-:R-:W-:Y:S02]  /*1d50*/  FADD R26, R19, R26 ;  /* 0x0000001a131a7221 */ /* 0x010fe40000000000 */
[----:B------:R0:W3:Y:S04]  /*1d60*/  LDG.E R19, desc[UR8][R22.64] ;  /* 0x0000000816137981 */ /* 0x0000e8000c1e1900 */
[----:B------:R-:W4:Y:S01]  /*1d70*/  LDG.E R28, desc[UR8][R28.64] ;  /* 0x000000081c1c7981 */ /* 0x000f22000c1e1900 */
[----:B-----5:R-:W-:Y:S01]  /*1d80*/  FADD R27, R26, R27 ;  /* 0x0000001b1a1b7221 */ /* 0x020fe20000000000 */
[----:B0-----:R-:W-:-:S06]  /*1d90*/  IMAD.WIDE.U32 R22, R14, 0x4, R20 ;  /* 0x000000040e167825 */ /* 0x001fcc00078e0014 */
[----:B------:R-:W5:Y:S01]  /*1da0*/  LDG.E R22, desc[UR8][R22.64] ;  /* 0x0000000816167981 */ /* 0x000f62000c1e1900 */
[----:B--2---:R-:W-:Y:S01]  /*1db0*/  FADD R24, R27, R24 ;  /* 0x000000181b187221 */ /* 0x004fe20000000000 */
[----:B------:R-:W-:-:S04]  /*1dc0*/  IMAD.WIDE.U32 R26, R16, 0x4, R20 ;  /* 0x00000004101a7825 */ /* 0x000fc800078e0014 */
[----:B---3--:R-:W-:Y:S01]  /*1dd0*/  FADD R19, R24, R19 ;  /* 0x0000001318137221 */ /* 0x008fe20000000000 */
[----:B------:R-:W-:Y:S01]  /*1de0*/  IMAD.WIDE.U32 R24, R18, 0x4, R20 ;  /* 0x0000000412187825 */ /* 0x000fe200078e0014 */
[----:B------:R-:W2:Y:S03]  /*1df0*/  LDG.E R26, desc[UR8][R26.64] ;  /* 0x000000081a1a7981 */ /* 0x000ea6000c1e1900 */
[----:B----4-:R-:W-:Y:S01]  /*1e00*/  FADD R19, R19, R28 ;  /* 0x0000001c13137221 */ /* 0x010fe20000000000 */
[----:B------:R-:W-:Y:S01]  /*1e10*/  IMAD.WIDE.U32 R28, R5, 0x4, R20 ;  /* 0x00000004051c7825 */ /* 0x000fe200078e0014 */
[----:B------:R5:W3:Y:S05]  /*1e20*/  LDG.E R24, desc[UR8][R24.64] ;  /* 0x0000000818187981 */ /* 0x000aea000c1e1900 */
[----:B------:R-:W4:Y:S01]  /*1e30*/  LDG.E R28, desc[UR8][R28.64] ;  /* 0x000000081c1c7981 */ /* 0x000f22000c1e1900 */
[----:B-----5:R-:W-:Y:S01]  /*1e40*/  FADD R25, R19, R22 ;  /* 0x0000001613197221 */ /* 0x020fe20000000000 */
[----:B------:R-:W-:-:S05]  /*1e50*/  IMAD.WIDE.U32 R22, R7, 0x4, R20 ;  /* 0x0000000407167825 */ /* 0x000fca00078e0014 */
[----:B------:R0:W5:Y:S02]  /*1e60*/  LDG.E R19, desc[UR8][R22.64] ;  /* 0x0000000816137981 */ /* 0x000164000c1e1900 */
[----:B0-----:R-:W-:-:S06]  /*1e70*/  IMAD.WIDE.U32 R22, R9, 0x4, R20 ;  /* 0x0000000409167825 */ /* 0x001fcc00078e0014 */
[----:B------:R-:W5:Y:S01]  /*1e80*/  LDG.E R22, desc[UR8][R22.64] ;  /* 0x0000000816167981 */ /* 0x000f62000c1e1900 */
[----:B--2---:R-:W-:-:S04]  /*1e90*/  FADD R25, R25, R26 ;  /* 0x0000001a19197221 */ /* 0x004fc80000000000 */
[----:B---3--:R-:W-:-:S04]  /*1ea0*/  FADD R25, R25, R24 ;  /* 0x0000001819197221 */ /* 0x008fc80000000000 */
[----:B----4-:R-:W-:Y:S01]  /*1eb0*/  FADD R26, R25, R28 ;  /* 0x0000001c191a7221 */ /* 0x010fe20000000000 */
[----:B------:R-:W-:-:S04]  /*1ec0*/  IMAD.WIDE.U32 R24, R11, 0x4, R20 ;  /* 0x000000040b187825 */ /* 0x000fc800078e0014 */
[----:B------:R-:W-:Y:S02]  /*1ed0*/  IMAD.WIDE.U32 R28, R13, 0x4, R20 ;  /* 0x000000040d1c7825 */ /* 0x000fe400078e0014 */
[----:B------:R-:W2:Y:S04]  /*1ee0*/  LDG.E R24, desc[UR8][R24.64] ;  /* 0x0000000818187981 */ /* 0x000ea8000c1e1900 */
[----:B------:R-:W3:Y:S01]  /*1ef0*/  LDG.E R28, desc[UR8][R28.64] ;  /* 0x000000081c1c7981 */ /* 0x000ee2000c1e1900 */
[----:B-----5:R-:W-:Y:S01]  /*1f00*/  FADD R19, R26, R19 ;  /* 0x000000131a137221 */ /* 0x020fe20000000000 */
[----:B------:R-:W-:-:S06]  /*1f10*/  IMAD.WIDE.U32 R26, R15, 0x4, R20 ;  /* 0x000000040f1a7825 */ /* 0x000fcc00078e0014 */
[----:B------:R-:W4:Y:S01]  /*1f20*/  LDG.E R26, desc[UR8][R26.64] ;  /* 0x000000081a1a7981 */ /* 0x000f22000c1e1900 */
[----:B------:R-:W-:-:S04]  /*1f30*/  UIADD3 UR7, UPT, UPT, UR7, 0x10, URZ ;  /* 0x0000001007077890 */ /* 0x000fc8000fffe0ff */
[----:B------:R-:W-:Y:S01]  /*1f40*/  UISETP.NE.AND UP1, UPT, UR7, URZ, UPT ;  /* 0x000000ff0700728c */ /* 0x000fe2000bf25270 */
[----:B------:R-:W-:Y:S01]  /*1f50*/  FADD R19, R19, R22 ;  /* 0x0000001613137221 */ /* 0x000fe20000000000 */
[C---:B------:R-:W-:Y:S02]  /*1f60*/  LEA R17, R3.reuse, R17, 0x4 ;  /* 0x0000001103117211 */ /* 0x040fe400078e20ff */
[C---:B------:R-:W-:Y:S02]  /*1f70*/  LEA R2, R3.reuse, R2, 0x4 ;  /* 0x0000000203027211 */ /* 0x040fe400078e20ff */
[C---:B------:R-:W-:Y:S02]  /*1f80*/  LEA R4, R3.reuse, R4, 0x4 ;  /* 0x0000000403047211 */ /* 0x040fe400078e20ff */
[C---:B------:R-:W-:Y:S02]  /*1f90*/  LEA R6, R3.reuse, R6, 0x4 ;  /* 0x0000000603067211 */ /* 0x040fe400078e20ff */
[----:B------:R-:W-:-:S02]  /*1fa0*/  LEA R8, R3, R8, 0x4 ;  /* 0x0000000803087211 */ /* 0x000fc400078e20ff */
[C---:B------:R-:W-:Y:S02]  /*1fb0*/  LEA R10, R3.reuse, R10, 0x4 ;  /* 0x0000000a030a7211 */ /* 0x040fe400078e20ff */
        /* <DEDUP_REMOVED lines=9> */
[----:B------:R-:W-:Y:S01]  /*2050*/  LEA R15, R3, R15, 0x4 ;  /* 0x0000000f030f7211 */ /* 0x000fe200078e20ff */
[----:B--2---:R-:W-:-:S04]  /*2060*/  FADD R19, R19, R24 ;  /* 0x0000001813137221 */ /* 0x004fc80000000000 */
[----:B---3--:R-:W-:-:S04]  /*2070*/  FADD R19, R19, R28 ;  /* 0x0000001c13137221 */ /* 0x008fc80000000000 */
[----:B----4-:R-:W-:Y:S01]  /*2080*/  FADD R19, R19, R26 ;  /* 0x0000001a13137221 */ /* 0x010fe20000000000 */
[----:B------:R-:W-:Y:S06]  /*2090*/  BRA.U UP1, `(.L_x_59) ;  /* 0xfffffff901f47547 */ /* 0x000fec000b83ffff */
.L_x_58:
[----:B------:R-:W-:Y:S05]  /*20a0*/  BRA.U !UP0, `(.L_x_57) ;  /* 0x0000000508207547 */ /* 0x000fea000b800000 */
[----:B------:R-:W-:Y:S02]  /*20b0*/  UISETP.GE.U32.AND UP0, UPT, UR6, 0x8, UPT ;  /* 0x000000080600788c */ /* 0x000fe4000bf06070 */
[----:B------:R-:W-:-:S04]  /*20c0*/  ULOP3.LUT UR7, UR5, 0x7, URZ, 0xc0, !UPT ;  /* 0x0000000705077892 */ /* 0x000fc8000f8ec0ff */
[----:B------:R-:W-:-:S03]  /*20d0*/  UISETP.NE.AND UP1, UPT, UR7, URZ, UPT ;  /* 0x000000ff0700728c */ /* 0x000fc6000bf25270 */
[----:B------:R-:W-:Y:S08]  /*20e0*/  BRA.U !UP0, `(.L_x_60) ;  /* 0x0000000108887547 */ /* 0x000ff0000b800000 */
[----:B------:R-:W5:Y:S01]  /*20f0*/  LDC.64 R4, c[0x0][0x398] ;  /* 0x0000e600ff047b82 */ /* 0x000f620000000a00 */
[----:B----4-:R-:W-:-:S05]  /*2100*/  IMAD R8, R3, UR4, R0 ;  /* 0x0000000403087c24 */ /* 0x010fca000f8e0200 */
[----:B0123--:R-:W-:-:S04]  /*2110*/  IADD3 R6, PT, PT, R8, R3, RZ ;  /* 0x0000000308067210 */ /* 0x00ffc80007ffe0ff */
[----:B------:R-:W-:-:S04]  /*2120*/  IADD3 R10, PT, PT, R6, R3, RZ ;  /* 0x00000003060a7210 */ /* 0x000fc80007ffe0ff */
[----:B------:R-:W-:Y:S01]  /*2130*/  IADD3 R12, PT, PT, R10, R3, RZ ;  /* 0x000000030a0c7210 */ /* 0x000fe20007ffe0ff */
[----:B-----5:R-:W-:-:S04]  /*2140*/  IMAD.WIDE.U32 R8, R8, 0x4, R4 ;  /* 0x0000000408087825 */ /* 0x020fc800078e0004 */
[--C-:B------:R-:W-:Y:S01]  /*2150*/  IMAD.WIDE.U32 R6, R6, 0x4, R4.reuse ;  /* 0x0000000406067825 */ /* 0x100fe200078e0004 */
[----:B------:R0:W2:Y:S03]  /*2160*/  LDG.E R2, desc[UR8][R8.64] ;  /* 0x0000000808027981 */ /* 0x0000a6000c1e1900 */
[--C-:B------:R-:W-:Y:S01]  /*2170*/  IMAD.WIDE.U32 R10, R10, 0x4, R4.reuse ;  /* 0x000000040a0a7825 */ /* 0x100fe200078e0004 */
[CC--:B------:R-:W-:Y:S01]  /*2180*/  IADD3 R14, PT, PT, R12.reuse, R3.reuse, RZ ;  /* 0x000000030c0e7210 */ /* 0x0c0fe20007ffe0ff */
[----:B------:R-:W3:Y:S02]  /*2190*/  LDG.E R6, desc[UR8][R6.64] ;  /* 0x0000000806067981 */ /* 0x000ee4000c1e1900 */
[--C-:B------:R-:W-:Y:S01]  /*21a0*/  IMAD.WIDE.U32 R12, R12, 0x4, R4.reuse ;  /* 0x000000040c0c7825 */ /* 0x100fe200078e0004 */
[CC--:B------:R-:W-:Y:S01]  /*21b0*/  IADD3 R16, PT, PT, R14.reuse, R3.reuse, RZ ;  /* 0x000000030e107210 */ /* 0x0c0fe20007ffe0ff */
[----:B------:R-:W4:Y:S02]  /*21c0*/  LDG.E R11, desc[UR8][R10.64] ;  /* 0x000000080a0b7981 */ /* 0x000f24000c1e1900 */
[--C-:B------:R-:W-:Y:S01]  /*21d0*/  IMAD.WIDE.U32 R14, R14, 0x4, R4.reuse ;  /* 0x000000040e0e7825 */ /* 0x100fe200078e0004 */
[CC--:B------:R-:W-:Y:S01]  /*21e0*/  IADD3 R17, PT, PT, R16.reuse, R3.reuse, RZ ;  /* 0x0000000310117210 */ /* 0x0c0fe20007ffe0ff */
[----:B------:R-:W5:Y:S02]  /*21f0*/  LDG.E R13, desc[UR8][R12.64] ;  /* 0x000000080c0d7981 */ /* 0x000f64000c1e1900 */
[--C-:B0-----:R-:W-:Y:S01]  /*2200*/  IMAD.WIDE.U32 R8, R16, 0x4, R4.reuse ;  /* 0x0000000410087825 */ /* 0x101fe200078e0004 */
[C---:B------:R-:W-:Y:S01]  /*2210*/  IADD3 R21, PT, PT, R17.reuse, R3, RZ ;  /* 0x0000000311157210 */ /* 0x040fe20007ffe0ff */
[----:B------:R-:W5:Y:S02]  /*2220*/  LDG.E R15, desc[UR8][R14.64] ;  /* 0x000000080e0f7981 */ /* 0x000f64000c1e1900 */
[----:B------:R-:W-:-:S02]  /*2230*/  IMAD.WIDE.U32 R16, R17, 0x4, R4 ;  /* 0x0000000411107825 */ /* 0x000fc400078e0004 */
[----:B------:R-:W5:Y:S02]  /*2240*/  LDG.E R9, desc[UR8][R8.64] ;  /* 0x0000000808097981 */ /* 0x000f64000c1e1900 */
[----:B------:R-:W-:Y:S02]  /*2250*/  IMAD.WIDE.U32 R4, R21, 0x4, R4 ;  /* 0x0000000415047825 */ /* 0x000fe400078e0004 */
        /* <DEDUP_REMOVED lines=11> */
.L_x_60:
[----:B------:R-:W-:Y:S05]  /*2310*/  BRA.U !UP1, `(.L_x_57) ;  /* 0x0000000109847547 */ /* 0x000fea000b800000 */
[----:B------:R-:W-:Y:S02]  /*2320*/  UISETP.GE.U32.AND UP0, UPT, UR7, 0x4, UPT ;  /* 0x000000040700788c */ /* 0x000fe4000bf06070 */
[----:B------:R-:W-:-:S04]  /*2330*/  ULOP3.LUT UR5, UR5, 0x3, URZ, 0xc0, !UPT ;  /* 0x0000000305057892 */ /* 0x000fc8000f8ec0ff */
[----:B------:R-:W-:-:S03]  /*2340*/  UISETP.NE.AND UP1, UPT, UR5, URZ, UPT ;  /* 0x000000ff0500728c */ /* 0x000fc6000bf25270 */
[----:B------:R-:W-:Y:S08]  /*2350*/  BRA.U !UP0, `(.L_x_61) ;  /* 0x0000000108487547 */ /* 0x000ff0000b800000 */
[----:B------:R-:W5:Y:S01]  /*2360*/  LDC.64 R4, c[0x0][0x398] ;  /* 0x0000e600ff047b82 */ /* 0x000f620000000a00 */
[----:B0123--:R-:W-:-:S05]  /*2370*/  IMAD R6, R3, UR4, R0 ;  /* 0x0000000403067c24 */ /* 0x00ffca000f8e0200 */
[----:B----4-:R-:W-:-:S04]  /*2380*/  IADD3 R8, PT, PT, R6, R3, RZ ;  /* 0x0000000306087210 */ /* 0x010fc80007ffe0ff */
[----:B------:R-:W-:-:S04]  /*2390*/  IADD3 R10, PT, PT, R8, R3, RZ ;  /* 0x00000003080a7210 */ /* 0x000fc80007ffe0ff */
[----:B------:R-:W-:Y:S01]  /*23a0*/  IADD3 R13, PT, PT, R10, R3, RZ ;  /* 0x000000030a0d7210 */ /* 0x000fe20007ffe0ff */
[----:B-----5:R-:W-:-:S04]  /*23b0*/  IMAD.WIDE.U32 R6, R6, 0x4, R4 ;  /* 0x0000000406067825 */ /* 0x020fc800078e0004 */
[--C-:B------:R-:W-:Y:S02]  /*23c0*/  IMAD.WIDE.U32 R8, R8, 0x4, R4.reuse ;  /* 0x0000000408087825 */ /* 0x100fe400078e0004 */
[----:B------:R-:W2:Y:S02]  /*23d0*/  LDG.E R6, desc[UR8][R6.64] ;  /* 0x0000000806067981 */ /* 0x000ea4000c1e1900 */
[--C-:B------:R-:W-:Y:S02]  /*23e0*/  IMAD.WIDE.U32 R10, R10, 0x4, R4.reuse ;  /* 0x000000040a0a7825 */ /* 0x100fe400078e0004 */
[----:B------:R-:W3:Y:S02]  /*23f0*/  LDG.E R8, desc[UR8][R8.64] ;  /* 0x0000000808087981 */ /* 0x000ee4000c1e1900 */
[----:B------:R-:W-:Y:S02]  /*2400*/  IMAD.WIDE.U32 R4, R13, 0x4, R4 ;  /* 0x000000040d047825 */ /* 0x000fe400078e0004 */
[----:B------:R-:W4:Y:S04]  /*2410*/  LDG.E R10, desc[UR8][R10.64] ;  /* 0x000000080a0a7981 */ /* 0x000f28000c1e1900 */
[----:B------:R-:W5:Y:S01]  /*2420*/  LDG.E R4, desc[UR8][R4.64] ;  /* 0x0000000804047981 */ /* 0x000f62000c1e1900 */
[----:B------:R-:W-:Y:S01]  /*2430*/  UIADD3 UR4, UPT, UPT, UR4, 0x4, URZ ;  /* 0x0000000404047890 */ /* 0x000fe2000fffe0ff */
[----:B--2---:R-:W-:-:S04]  /*2440*/  FADD R19, R19, R6 ;  /* 0x0000000613137221 */ /* 0x004fc80000000000 */
[----:B---3--:R-:W-:-:S04]  /*2450*/  FADD R19, R19, R8 ;  /* 0x0000000813137221 */ /* 0x008fc80000000000 */
[----:B----4-:R-:W-:-:S04]  /*2460*/  FADD R19, R19, R10 ;  /* 0x0000000a13137221 */ /* 0x010fc80000000000 */
[----:B-----5:R-:W-:-:S07]  /*2470*/  FADD R19, R19, R4 ;  /* 0x0000000413137221 */ /* 0x020fce0000000000 */
.L_x_61:
[----:B------:R-:W-:Y:S05]  /*2480*/  BRA.U !UP1, `(.L_x_57) ;  /* 0x0000000109287547 */ /* 0x000fea000b800000 */
[----:B0123--:R-:W0:Y:S01]  /*2490*/  LDC.64 R6, c[0x0][0x398] ;  /* 0x0000e600ff067b82 */ /* 0x00fe220000000a00 */
[----:B------:R-:W-:Y:S01]  /*24a0*/  IMAD R2, R3, UR4, R0 ;  /* 0x0000000403027c24 */ /* 0x000fe2000f8e0200 */
[----:B------:R-:W-:-:S12]  /*24b0*/  UIADD3 UR5, UPT, UPT, -UR5, URZ, URZ ;  /* 0x000000ff05057290 */ /* 0x000fd8000fffe1ff */
.L_x_62:
[----:B0-----:R-:W-:-:S06]  /*24c0*/  IMAD.WIDE.U32 R4, R2, 0x4, R6 ;  /* 0x0000000402047825 */ /* 0x001fcc00078e0006 */
[----:B------:R-:W2:Y:S01]  /*24d0*/  LDG.E R4, desc[UR8][R4.64] ;  /* 0x0000000804047981 */ /* 0x000ea2000c1e1900 */
[----:B------:R-:W-:Y:S01]  /*24e0*/  UIADD3 UR5, UPT, UPT, UR5, 0x1, URZ ;  /* 0x0000000105057890 */ /* 0x000fe2000fffe0ff */
[----:B------:R-:W-:-:S03]  /*24f0*/  IADD3 R2, PT, PT, R2, R3, RZ ;  /* 0x0000000302027210 */ /* 0x000fc60007ffe0ff */
[----:B------:R-:W-:Y:S01]  /*2500*/  UISETP.NE.AND UP0, UPT, UR5, URZ, UPT ;  /* 0x000000ff0500728c */ /* 0x000fe2000bf05270 */
[----:B--2---:R-:W-:-:S08]  /*2510*/  FADD R19, R4, R19 ;  /* 0x0000001304137221 */ /* 0x004fd00000000000 */
[----:B------:R-:W-:Y:S05]  /*2520*/  BRA.U UP0, `(.L_x_62) ;  /* 0xfffffffd00e47547 */ /* 0x000fea000b83ffff */
.L_x_57:
[----:B------:R-:W5:Y:S02]  /*2530*/  LDC.64 R2, c[0x0][0x388] ;  /* 0x0000e200ff027b82 */ /* 0x000f640000000a00 */
[----:B-----5:R-:W-:-:S05]  /*2540*/  IMAD.WIDE.U32 R2, R0, 0x4, R2 ;  /* 0x0000000400027825 */ /* 0x020fca00078e0002 */
[----:B------:R-:W-:Y:S01]  /*2550*/  REDG.E.ADD.F32.FTZ.RN.STRONG.GPU desc[UR8][R2.64], R19 ;  /* 0x00000013020079a6 */ /* 0x000fe2000c12f308 */
[----:B------:R-:W-:Y:S05]  /*2560*/  EXIT ;  /* 0x000000000000794d */ /* 0x000fea0003800000 */
.L_x_63:
        /* <DEDUP_REMOVED lines=9> */
.L_x_83:


//--------------------- .text._Z39calculate_targets_and_loss_delta_kernelPfPKfS1_PKiS1_PKbfii --------------------------
	.section	.text._Z39calculate_targets_and_loss_delta_kernelPfPKfS1_PKiS1_PKbfii,"ax",@progbits
	.align	128
        .global         _Z39calculate_targets_and_loss_delta_kernelPfPKfS1_PKiS1_PKbfii
        .type           _Z39calculate_targets_and_loss_delta_kernelPfPKfS1_PKiS1_PKbfii,@function
        .size           _Z39calculate_targets_and_loss_delta_kernelPfPKfS1_PKiS1_PKbfii,(.L_x_84 - _Z39calculate_targets_and_loss_delta_kernelPfPKfS1_PKiS1_PKbfii)
        .other          _Z39calculate_targets_and_loss_delta_kernelPfPKfS1_PKiS1_PKbfii,@"STO_CUDA_ENTRY STV_DEFAULT"
_Z39calculate_targets_and_loss_delta_kernelPfPKfS1_PKiS1_PKbfii:
.text._Z39calculate_targets_and_loss_delta_kernelPfPKfS1_PKiS1_PKbfii:
        /* <DEDUP_REMOVED lines=8> */
[----:B------:R-:W0:Y:S01]  /*0080*/  LDC R0, c[0x0][0x3b8] ;  /* 0x0000ee00ff007b82 */ /* 0x000e220000000800 */
[----:B------:R-:W1:Y:S01]  /*0090*/  LDCU.64 UR6, c[0x0][0x358] ;  /* 0x00006b00ff0677ac */ /* 0x000e620008000a00 */
[----:B------:R-:W-:Y:S01]  /*00a0*/  IMAD.MOV.U32 R4, RZ, RZ, -0x800000 ;  /* 0xff800000ff047424 */ /* 0x000fe200078e00ff */
[----:B0-----:R-:W-:-:S13]  /*00b0*/  ISETP.GE.AND P0, PT, R0, 0x1, PT ;  /* 0x000000010000780c */ /* 0x001fda0003f06270 */
[----:B-1----:R-:W-:Y:S05]  /*00c0*/  @!P0 BRA `(.L_x_64) ;  /* 0x0000000400708947 */ /* 0x002fea0003800000 */
[C---:B------:R-:W-:Y:S01]  /*00d0*/  ISETP.GE.U32.AND P2, PT, R0.reuse, 0x10, PT ;  /* 0x000000100000780c */ /* 0x040fe20003f46070 */
[----:B------:R-:W-:Y:S01]  /*00e0*/  IMAD R6, R5, R0, RZ ;  /* 0x0000000005067224 */ /* 0x000fe200078e02ff */
[----:B------:R-:W-:Y:S01]  /*00f0*/  LOP3.LUT R24, R0, 0xf, RZ, 0xc0, !PT ;  /* 0x0000000f00187812 */ /* 0x000fe200078ec0ff */
[----:B------:R-:W-:Y:S02]  /*0100*/  IMAD.MOV.U32 R4, RZ, RZ, -0x800000 ;  /* 0xff800000ff047424 */ /* 0x000fe400078e00ff */
[----:B------:R-:W-:Y:S01]  /*0110*/  IMAD.MOV.U32 R7, RZ, RZ, RZ ;  /* 0x000000ffff077224 */ /* 0x000fe200078e00ff */
[----:B------:R-:W-:-:S07]  /*0120*/  ISETP.NE.AND P1, PT, R24, RZ, PT ;  /* 0x000000ff1800720c */ /* 0x000fce0003f25270 */
[----:B------:R-:W-:Y:S06]  /*0130*/  @!P2 BRA `(.L_x_65) ;  /* 0x000000000098a947 */ /* 0x000fec0003800000 */
[----:B------:R-:W0:Y:S01]  /*0140*/  LDCU.64 UR4, c[0x0][0x390] ;  /* 0x00007200ff0477ac */ /* 0x000e220008000a00 */
[----:B------:R-:W-:Y:S01]  /*0150*/  LOP3.LUT R7, R0, 0x7ffffff0, RZ, 0xc0, !PT ;  /* 0x7ffffff000077812 */ /* 0x000fe200078ec0ff */
[----:B------:R-:W-:Y:S02]  /*0160*/  IMAD.MOV.U32 R4, RZ, RZ, -0x800000 ;  /* 0xff800000ff047424 */ /* 0x000fe400078e00ff */
[----:B------:R-:W-:Y:S02]  /*0170*/  IMAD.MOV.U32 R8, RZ, RZ, R6 ;  /* 0x000000ffff087224 */ /* 0x000fe400078e0006 */
[----:B------:R-:W-:Y:S01]  /*0180*/  IMAD.MOV R9, RZ, RZ, -R7 ;  /* 0x000000ffff097224 */ /* 0x000fe200078e0a07 */
[----:B0-----:R-:W-:-:S04]  /*0190*/  UIADD3 UR4, UP0, UPT, UR4, 0x20, URZ ;  /* 0x0000002004047890 */ /* 0x001fc8000ff1e0ff */
[----:B------:R-:W-:-:S12]  /*01a0*/  UIADD3.X UR5, UPT, UPT, URZ, UR5, URZ, UP0, !UPT ;  /* 0x00000005ff057290 */ /* 0x000fd800087fe4ff */
.L_x_66:
[----:B------:R-:W-:Y:S01]  /*01b0*/  MOV R3, UR5 ;  /* 0x0000000500037c02 */ /* 0x000fe20008000f00 */
[----:B------:R-:W-:-:S04]  /*01c0*/  IMAD.U32 R2, RZ, RZ, UR4 ;  /* 0x00000004ff027e24 */ /* 0x000fc8000f8e00ff */
[----:B------:R-:W-:-:S05]  /*01d0*/  IMAD.WIDE R2, R8, 0x4, R2 ;  /* 0x0000000408027825 */ /* 0x000fca00078e0202 */
[----:B------:R-:W2:Y:S04]  /*01e0*/  LDG.E R19, desc[UR6][R2.64+-0x20] ;  /* 0xffffe00602137981 */ /* 0x000ea8000c1e1900 */
[----:B------:R-:W2:Y:S04]  /*01f0*/  LDG.E R18, desc[UR6][R2.64+-0x1c] ;  /* 0xffffe40602127981 */ /* 0x000ea8000c1e1900 */
[----:B------:R-:W3:Y:S04]  /*0200*/  LDG.E R21, desc[UR6][R2.64+-0x18] ;  /* 0xffffe80602157981 */ /* 0x000ee8000c1e1900 */
[----:B------:R-:W3:Y:S04]  /*0210*/  LDG.E R20, desc[UR6][R2.64+-0x14] ;  /* 0xffffec0602147981 */ /* 0x000ee8000c1e1900 */
        /* <DEDUP_REMOVED lines=12> */
[----:B------:R-:W-:-:S02]  /*02e0*/  VIADD R9, R9, 0x10 ;  /* 0x0000001009097836 */ /* 0x000fc40000000000 */
[----:B------:R-:W-:-:S03]  /*02f0*/  VIADD R8, R8, 0x10 ;  /* 0x0000001008087836 */ /* 0x000fc60000000000 */
[----:B------:R-:W-:Y:S02]  /*0300*/  ISETP.NE.AND P2, PT, R9, RZ, PT ;  /* 0x000000ff0900720c */ /* 0x000fe40003f45270 */
[----:B--2---:R-:W-:-:S04]  /*0310*/  FMNMX3 R18, R4, R19, R18, !PT ;  /* 0x0000001304127276 */ /* 0x004fc80007800012 */
[----:B---3--:R-:W-:-:S04]  /*0320*/  FMNMX3 R18, R18, R21, R20, !PT ;  /* 0x0000001512127276 */ /* 0x008fc80007800014 */
[----:B----4-:R-:W-:-:S04]  /*0330*/  FMNMX3 R18, R18, R23, R22, !PT ;  /* 0x0000001712127276 */ /* 0x010fc80007800016 */
[----:B-----5:R-:W-:-:S04]  /*0340*/  FMNMX3 R18, R18, R25, R26, !PT ;  /* 0x0000001912127276 */ /* 0x020fc8000780001a */
[----:B------:R-:W-:-:S04]  /*0350*/  FMNMX3 R14, R18, R14, R17, !PT ;  /* 0x0000000e120e7276 */ /* 0x000fc80007800011 */
[----:B------:R-:W-:-:S04]  /*0360*/  FMNMX3 R10, R14, R15, R10, !PT ;  /* 0x0000000f0e0a7276 */ /* 0x000fc8000780000a */
[----:B------:R-:W-:-:S04]  /*0370*/  FMNMX3 R10, R10, R13, R12, !PT ;  /* 0x0000000d0a0a7276 */ /* 0x000fc8000780000c */
[----:B------:R-:W-:Y:S01]  /*0380*/  FMNMX3 R4, R10, R11, R16, !PT ;  /* 0x0000000b0a047276 */ /* 0x000fe20007800010 */
[----:B------:R-:W-:Y:S06]  /*0390*/  @P2 BRA `(.L_x_66) ;  /* 0xfffffffc00842947 */ /* 0x000fec000383ffff */
.L_x_65:
[----:B------:R-:W-:Y:S05]  /*03a0*/  @!P1 BRA `(.L_x_64) ;  /* 0x0000000000b89947 */ /* 0x000fea0003800000 */
[----:B------:R-:W-:Y:S02]  /*03b0*/  ISETP.GE.U32.AND P1, PT, R24, 0x8, PT ;  /* 0x000000081800780c */ /* 0x000fe40003f26070 */
[----:B------:R-:W-:-:S04]  /*03c0*/  LOP3.LUT R16, R0, 0x7, RZ, 0xc0, !PT ;  /* 0x0000000700107812 */ /* 0x000fc800078ec0ff */
[----:B------:R-:W-:-:S07]  /*03d0*/  ISETP.NE.AND P2, PT, R16, RZ, PT ;  /* 0x000000ff1000720c */ /* 0x000fce0003f45270 */
[----:B------:R-:W-:Y:S06]  /*03e0*/  @!P1 BRA `(.L_x_67) ;  /* 0x0000000000409947 */ /* 0x000fec0003800000 */
[----:B------:R-:W0:Y:S01]  /*03f0*/  LDC.64 R2, c[0x0][0x390] ;  /* 0x0000e400ff027b82 */ /* 0x000e220000000a00 */
[----:B------:R-:W-:-:S04]  /*0400*/  IMAD.IADD R9, R6, 0x1, R7 ;  /* 0x0000000106097824 */ /* 0x000fc800078e0207 */
[----:B0-----:R-:W-:-:S05]  /*0410*/  IMAD.WIDE R2, R9, 0x4, R2 ;  /* 0x0000000409027825 */ /* 0x001fca00078e0202 */
[----:B------:R-:W2:Y:S04]  /*0420*/  LDG.E R9, desc[UR6][R2.64] ;  /* 0x0000000602097981 */ /* 0x000ea8000c1e1900 */
[----:B------:R-:W2:Y:S04]  /*0430*/  LDG.E R8, desc[UR6][R2.64+0x4] ;  /* 0x0000040602087981 */ /* 0x000ea8000c1e1900 */
[----:B------:R-:W3:Y:S04]  /*0440*/  LDG.E R11, desc[UR6][R2.64+0x8] ;  /* 0x00000806020b7981 */ /* 0x000ee8000c1e1900 */
[----:B------:R-:W3:Y:S04]  /*0450*/  LDG.E R10, desc[UR6][R2.64+0xc] ;  /* 0x00000c06020a7981 */ /* 0x000ee8000c1e1900 */
[----:B------:R-:W4:Y:S04]  /*0460*/  LDG.E R13, desc[UR6][R2.64+0x10] ;  /* 0x00001006020d7981 */ /* 0x000f28000c1e1900 */
[----:B------:R-:W4:Y:S04]  /*0470*/  LDG.E R12, desc[UR6][R2.64+0x14] ;  /* 0x00001406020c7981 */ /* 0x000f28000c1e1900 */
[----:B------:R-:W5:Y:S04]  /*0480*/  LDG.E R15, desc[UR6][R2.64+0x18] ;  /* 0x00001806020f7981 */ /* 0x000f68000c1e1900 */
[----:B------:R-:W5:Y:S01]  /*0490*/  LDG.E R14, desc[UR6][R2.64+0x1c] ;  /* 0x00001c06020e7981 */ /* 0x000f62000c1e1900 */
[----:B------:R-:W-:Y:S01]  /*04a0*/  VIADD R7, R7, 0x8 ;  /* 0x0000000807077836 */ /* 0x000fe20000000000 */
[----:B--2---:R-:W-:-:S04]  /*04b0*/  FMNMX3 R8, R4, R9, R8, !PT ;  /* 0x0000000904087276 */ /* 0x004fc80007800008 */
[----:B---3--:R-:W-:-:S04]  /*04c0*/  FMNMX3 R8, R8, R11, R10, !PT ;  /* 0x0000000b08087276 */ /* 0x008fc8000780000a */
[----:B----4-:R-:W-:-:S04]  /*04d0*/  FMNMX3 R8, R8, R13, R12, !PT ;  /* 0x0000000d08087276 */ /* 0x010fc8000780000c */
[----:B-----5:R-:W-:-:S07]  /*04e0*/  FMNMX3 R4, R8, R15, R14, !PT ;  /* 0x0000000f08047276 */ /* 0x020fce000780000e */
.L_x_67:
        /* <DEDUP_REMOVED lines=11> */
[----:B------:R-:W3:Y:S01]  /*05a0*/  LDG.E R12, desc[UR6][R2.64+0xc] ;  /* 0x00000c06020c7981 */ /* 0x000ee2000c1e1900 */
[----:B------:R-:W-:Y:S01]  /*05b0*/  VIADD R7, R7, 0x4 ;  /* 0x0000000407077836 */ /* 0x000fe20000000000 */
[----:B--2---:R-:W-:-:S04]  /*05c0*/  FMNMX3 R4, R4, R9, R8, !PT ;  /* 0x0000000904047276 */ /* 0x004fc80007800008 */
[----:B---3--:R-:W-:-:S07]  /*05d0*/  FMNMX3 R4, R4, R11, R12, !PT ;  /* 0x0000000b04047276 */ /* 0x008fce000780000c */
.L_x_68:
[----:B------:R-:W-:Y:S05]  /*05e0*/  @!P2 BRA `(.L_x_64) ;  /* 0x000000000028a947 */ /* 0x000fea0003800000 */
[----:B------:R-:W0:Y:S01]  /*05f0*/  LDC.64 R8, c[0x0][0x390] ;  /* 0x0000e400ff087b82 */ /* 0x000e220000000a00 */
[----:B------:R-:W-:Y:S01]  /*0600*/  IADD3 R7, PT, PT, R6, R7, RZ ;  /* 0x0000000706077210 */ /* 0x000fe20007ffe0ff */
[----:B------:R-:W-:-:S07]  /*0610*/  IMAD.MOV R10, RZ, RZ, -R10 ;  /* 0x000000ffff0a7224 */ /* 0x000fce00078e0a0a */
.L_x_69:
[----:B0-----:R-:W-:-:S06]  /*0620*/  IMAD.WIDE R2, R7, 0x4, R8 ;  /* 0x0000000407027825 */ /* 0x001fcc00078e0208 */
[----:B------:R-:W2:Y:S01]  /*0630*/  LDG.E R3, desc[UR6][R2.64] ;  /* 0x0000000602037981 */ /* 0x000ea2000c1e1900 */
[----:B------:R-:W-:Y:S02]  /*0640*/  VIADD R10, R10, 0x1 ;  /* 0x000000010a0a7836 */ /* 0x000fe40000000000 */
[----:B------:R-:W-:-:S03]  /*0650*/  VIADD R7, R7, 0x1 ;  /* 0x0000000107077836 */ /* 0x000fc60000000000 */
[----:B------:R-:W-:Y:S02]  /*0660*/  ISETP.NE.AND P1, PT, R10, RZ, PT ;  /* 0x000000ff0a00720c */ /* 0x000fe40003f25270 */
[----:B--2---:R-:W-:-:S11]  /*0670*/  FMNMX R4, R3, R4, !PT ;  /* 0x0000000403047209 */ /* 0x004fd60007800000 */
[----:B------:R-:W-:Y:S05]  /*0680*/  @P1 BRA `(.L_x_69) ;  /* 0xfffffffc00e41947 */ /* 0x000fea000383ffff */
.L_x_64:
[----:B------:R-:W0:Y:S01]  /*0690*/  LDC.64 R8, c[0x0][0x398] ;  /* 0x0000e600ff087b82 */ /* 0x000e220000000a00 */
[----:B------:R-:W1:Y:S07]  /*06a0*/  LDCU.64 UR4, c[0x0][0x3a8] ;  /* 0x00007500ff0477ac */ /* 0x000e6e0008000a00 */
[----:B------:R-:W2:Y:S08]  /*06b0*/  LDC.64 R6, c[0x0][0x3a0] ;  /* 0x0000e800ff067b82 */ /* 0x000eb00000000a00 */
[----:B------:R-:W3:Y:S01]  /*06c0*/  LDC.64 R12, c[0x0][0x388] ;  /* 0x0000e200ff0c7b82 */ /* 0x000ee20000000a00 */
[C---:B-1----:R-:W-:Y:S01]  /*06d0*/  IADD3 R10, P1, PT, R5.reuse, UR4, RZ ;  /* 0x00000004050a7c10 */ /* 0x042fe2000ff3e0ff */
[----:B------:R-:W1:Y:S01]  /*06e0*/  LDCU UR4, c[0x0][0x3b0] ;  /* 0x00007600ff0477ac */ /* 0x000e620008000800 */
[----:B0-----:R-:W-:-:S02]  /*06f0*/  IMAD.WIDE R8, R5, 0x4, R8 ;  /* 0x0000000405087825 */ /* 0x001fc400078e0208 */
[----:B------:R-:W-:-:S03]  /*0700*/  LEA.HI.X.SX32 R11, R5, UR5, 0x1, P1 ;  /* 0x00000005050b7c11 */ /* 0x000fc600088f0eff */
[----:B------:R-:W4:Y:S04]  /*0710*/  LDG.E R2, desc[UR6][R8.64] ;  /* 0x0000000608027981 */ /* 0x000f28000c1e1900 */
[----:B------:R-:W3:Y:S01]  /*0720*/  LDG.E.U8 R10, desc[UR6][R10.64] ;  /* 0x000000060a0a7981 */ /* 0x000ee2000c1e1100 */
[----:B--2---:R-:W-:-:S04]  /*0730*/  IMAD.WIDE R6, R5, 0x4, R6 ;  /* 0x0000000405067825 */ /* 0x004fc800078e0206 */
[----:B------:R-:W-:Y:S02]  /*0740*/  IMAD R3, R5, R0, RZ ;  /* 0x0000000005037224 */ /* 0x000fe400078e02ff */
[----:B------:R-:W2:Y:S01]  /*0750*/  LDG.E R6, desc[UR6][R6.64] ;  /* 0x0000000606067981 */ /* 0x000ea2000c1e1900 */
[----:B-1----:R-:W-:Y:S01]  /*0760*/  FMUL R4, R4, UR4 ;  /* 0x0000000404047c20 */ /* 0x002fe20008400000 */
[----:B----4-:R-:W-:Y:S01]  /*0770*/  IMAD.IADD R2, R3, 0x1, R2 ;  /* 0x0000000103027824 */ /* 0x010fe200078e0202 */
[----:B---3--:R-:W-:-:S03]  /*0780*/  ISETP.NE.AND P1, PT, R10, RZ, PT ;  /* 0x000000ff0a00720c */ /* 0x008fc60003f25270 */
[----:B------:R-:W-:Y:S01]  /*0790*/  IMAD.WIDE R8, R2, 0x4, R12 ;  /* 0x0000000402087825 */ /* 0x000fe200078e020c */
[----:B------:R-:W-:-:S04]  /*07a0*/  FSEL R13, R4, RZ, !P1 ;  /* 0x000000ff040d7208 */ /* 0x000fc80004800000 */
[----:B------:R0:W5:Y:S01]  /*07b0*/  LDG.E R5, desc[UR6][R8.64] ;  /* 0x0000000608057981 */ /* 0x000162000c1e1900 */
[----:B--2---:R-:W-:Y:S01]  /*07c0*/  FADD R4, R6, R13 ;  /* 0x0000000d06047221 */ /* 0x004fe20000000000 */
[----:B------:R-:W-:Y:S06]  /*07d0*/  @!P0 BRA `(.L_x_70) ;  /* 0x0000000000d48947 */ /* 0x000fec0003800000 */
[C---:B------:R-:W-:Y:S01]  /*07e0*/  ISETP.GE.U32.AND P0, PT, R0.reuse, 0x8, PT ;  /* 0x000000080000780c */ /* 0x040fe20003f06070 */
[----:B0-----:R-:W-:Y:S01]  /*07f0*/  IMAD.MOV.U32 R8, RZ, RZ, RZ ;  /* 0x000000ffff087224 */ /* 0x001fe200078e00ff */
[----:B------:R-:W-:-:S04]  /*0800*/  LOP3.LUT R10, R0, 0x7, RZ, 0xc0, !PT ;  /* 0x00000007000a7812 */ /* 0x000fc800078ec0ff */
[----:B------:R-:W-:-:S07]  /*0810*/  ISETP.NE.AND P1, PT, R10, RZ, PT ;  /* 0x000000ff0a00720c */ /* 0x000fce0003f25270 */
[----:B------:R-:W-:Y:S06]  /*0820*/  @!P0 BRA `(.L_x_71) ;  /* 0x0000000000548947 */ /* 0x000fec0003800000 */
[----:B------:R-:W0:Y:S01]  /*0830*/  LDCU.64 UR4, c[0x0][0x380] ;  /* 0x00007000ff0477ac */ /* 0x000e220008000a00 */
[----:B------:R-:W-:Y:S02]  /*0840*/  LOP3.LUT R8, R0, 0x7ffffff8, RZ, 0xc0, !PT ;  /* 0x7ffffff800087812 */ /* 0x000fe400078ec0ff */
[----:B------:R-:W-:-:S03]  /*0850*/  MOV R11, R3 ;  /* 0x00000003000b7202 */ /* 0x000fc60000000f00 */
[----:B------:R-:W-:Y:S01]  /*0860*/  IMAD.MOV R9, RZ, RZ, -R8 ;  /* 0x000000ffff097224 */ /* 0x000fe200078e0a08 */
[----:B0-----:R-:W-:-:S04]  /*0870*/  UIADD3 UR4, UP0, UPT, UR4, 0x10, URZ ;  /* 0x0000001004047890 */ /* 0x001fc8000ff1e0ff */
[----:B------:R-:W-:-:S12]  /*0880*/  UIADD3.X UR5, UPT, UPT, URZ, UR5, URZ, UP0, !UPT ;  /* 0x00000005ff057290 */ /* 0x000fd800087fe4ff */
.L_x_72:
[----:B------:R-:W-:Y:S02]  /*0890*/  VIADD R9, R9, 0x8 ;  /* 0x0000000809097836 */ /* 0x000fe40000000000 */
[----:B0-----:R-:W-:Y:S02]  /*08a0*/  IMAD.U32 R6, RZ, RZ, UR4 ;  /* 0x00000004ff067e24 */ /* 0x001fe4000f8e00ff */
[----:B------:R-:W-:Y:S01]  /*08b0*/  IMAD.U32 R7, RZ, RZ, UR5 ;  /* 0x00000005ff077e24 */ /* 0x000fe2000f8e00ff */
[----:B------:R-:W-:Y:S01]  /*08c0*/  ISETP.NE.AND P0, PT, R9, RZ, PT ;  /* 0x000000ff0900720c */ /* 0x000fe20003f05270 */
[----:B------:R-:W-:-:S04]  /*08d0*/  IMAD.WIDE R6, R11, 0x4, R6 ;  /* 0x000000040b067825 */ /* 0x000fc800078e0206 */
[----:B------:R-:W-:Y:S01]  /*08e0*/  VIADD R11, R11, 0x8 ;  /* 0x000000080b0b7836 */ /* 0x000fe20000000000 */
[----:B------:R0:W-:Y:S04]  /*08f0*/  STG.E desc[UR6][R6.64+-0x10], RZ ;  /* 0xfffff0ff06007986 */ /* 0x0001e8000c101906 */
[----:B------:R0:W-:Y:S04]  /*0900*/  STG.E desc[UR6][R6.64+-0xc], RZ ;  /* 0xfffff4ff06007986 */ /* 0x0001e8000c101906 */
[----:B------:R0:W-:Y:S04]  /*0910*/  STG.E desc[UR6][R6.64+-0x8], RZ ;  /* 0xfffff8ff06007986 */ /* 0x0001e8000c101906 */
[----:B------:R0:W-:Y:S04]  /*0920*/  STG.E desc[UR6][R6.64+-0x4], RZ ;  /* 0xfffffcff06007986 */ /* 0x0001e8000c101906 */
[----:B------:R0:W-:Y:S04]  /*0930*/  STG.E desc[UR6][R6.64], RZ ;  /* 0x000000ff06007986 */ /* 0x0001e8000c101906 */
[----:B------:R0:W-:Y:S04]  /*0940*/  STG.E desc[UR6][R6.64+0x4], RZ ;  /* 0x000004ff06007986 */ /* 0x0001e8000c101906 */
[----:B------:R0:W-:Y:S04]  /*0950*/  STG.E desc[UR6][R6.64+0x8], RZ ;  /* 0x000008ff06007986 */ /* 0x0001e8000c101906 */
[----:B------:R0:W-:Y:S01]  /*0960*/  STG.E desc[UR6][R6.64+0xc], RZ ;  /* 0x00000cff06007986 */ /* 0x0001e2000c101906 */
[----:B------:R-:W-:Y:S05]  /*0970*/  @P0 BRA `(.L_x_72) ;  /* 0xfffffffc00c40947 */ /* 0x000fea000383ffff */
.L_x_71:
[----:B------:R-:W-:Y:S05]  /*0980*/  @!P1 BRA `(.L_x_70) ;  /* 0x0000000000689947 */ /* 0x000fea0003800000 */
[----:B------:R-:W-:Y:S02]  /*0990*/  ISETP.GE.U32.AND P0, PT, R10, 0x4, PT ;  /* 0x000000040a00780c */ /* 0x000fe40003f06070 */
[----:B------:R-:W-:-:S04]  /*09a0*/  LOP3.LUT R11, R0, 0x3, RZ, 0xc0, !PT ;  /* 0x00000003000b7812 */ /* 0x000fc800078ec0ff */
[----:B------:R-:W-:-:S07]  /*09b0*/  ISETP.NE.AND P1, PT, R11, RZ, PT ;  /* 0x000000ff0b00720c */ /* 0x000fce0003f25270 */
[----:B------:R-:W-:Y:S06]  /*09c0*/  @!P0 BRA `(.L_x_73) ;  /* 0x0000000000208947 */ /* 0x000fec0003800000 */
[----:B0-----:R-:W0:Y:S01]  /*09d0*/  LDC.64 R6, c[0x0][0x380] ;  /* 0x0000e000ff067b82 */ /* 0x001e220000000a00 */
[----:B------:R-:W-:Y:S01]  /*09e0*/  IADD3 R9, PT, PT, R3, R8, RZ ;  /* 0x0000000803097210 */ /* 0x000fe20007ffe0ff */
[----:B------:R-:W-:-:S04]  /*09f0*/  VIADD R8, R8, 0x4 ;  /* 0x0000000408087836 */ /* 0x000fc80000000000 */
[----:B0-----:R-:W-:-:S05]  /*0a00*/  IMAD.WIDE R6, R9, 0x4, R6 ;  /* 0x0000000409067825 */ /* 0x001fca00078e0206 */
[----:B------:R1:W-:Y:S04]  /*0a10*/  STG.E desc[UR6][R6.64], RZ ;  /* 0x000000ff06007986 */ /* 0x0003e8000c101906 */
[----:B------:R1:W-:Y:S04]  /*0a20*/  STG.E desc[UR6][R6.64+0x4], RZ ;  /* 0x000004ff06007986 */ /* 0x0003e8000c101906 */
[----:B------:R1:W-:Y:S04]  /*0a30*/  STG.E desc[UR6][R6.64+0x8], RZ ;  /* 0x000008ff06007986 */ /* 0x0003e8000c101906 */
[----:B------:R1:W-:Y:S02]  /*0a40*/  STG.E desc[UR6][R6.64+0xc], RZ ;  /* 0x00000cff06007986 */ /* 0x0003e4000c101906 */
.L_x_73:
[----:B------:R-:W-:Y:S05]  /*0a50*/  @!P1 BRA `(.L_x_70) ;  /* 0x0000000000349947 */ /* 0x000fea0003800000 */
[----:B------:R-:W-:Y:S02]  /*0a60*/  LOP3.LUT R0, R0, 0x1, RZ, 0xc0, !PT ;  /* 0x0000000100007812 */ /* 0x000fe400078ec0ff */
[----:B------:R-:W-:Y:S02]  /*0a70*/  ISETP.NE.AND P0, PT, R11, 0x1, PT ;  /* 0x000000010b00780c */ /* 0x000fe40003f05270 */
[----:B------:R-:W-:-:S11]  /*0a80*/  ISETP.NE.U32.AND P1, PT, R0, 0x1, PT ;  /* 0x000000010000780c */ /* 0x000fd60003f25070 */
[----:B01----:R-:W0:Y:S01]  /*0a90*/  @P0 LDC.64 R6, c[0x0][0x380] ;  /* 0x0000e000ff060b82 */ /* 0x003e220000000a00 */
[----:B------:R-:W-:Y:S02]  /*0aa0*/  @P0 IMAD.IADD R9, R3, 0x1, R8 ;  /* 0x0000000103090824 */ /* 0x000fe400078e0208 */
[----:B------:R-:W-:-:S04]  /*0ab0*/  @P0 VIADD R8, R8, 0x2 ;  /* 0x0000000208080836 */ /* 0x000fc80000000000 */
[----:B------:R-:W-:Y:S01]  /*0ac0*/  @!P1 IMAD.IADD R3, R3, 0x1, R8 ;  /* 0x0000000103039824 */ /* 0x000fe200078e0208 */
[----:B------:R-:W1:Y:S01]  /*0ad0*/  @!P1 LDC.64 R10, c[0x0][0x380] ;  /* 0x0000e000ff0a9b82 */ /* 0x000e620000000a00 */
[----:B0-----:R-:W-:-:S05]  /*0ae0*/  @P0 IMAD.WIDE R8, R9, 0x4, R6 ;  /* 0x0000000409080825 */ /* 0x001fca00078e0206 */
[----:B------:R2:W-:Y:S01]  /*0af0*/  @P0 STG.E desc[UR6][R8.64], RZ ;  /* 0x000000ff08000986 */ /* 0x0005e2000c101906 */
[----:B-1----:R-:W-:-:S03]  /*0b00*/  @!P1 IMAD.WIDE R6, R3, 0x4, R10 ;  /* 0x0000000403069825 */ /* 0x002fc600078e020a */
[----:B------:R2:W-:Y:S04]  /*0b10*/  @P0 STG.E desc[UR6][R8.64+0x4], RZ ;  /* 0x000004ff08000986 */ /* 0x0005e8000c101906 */
[----:B------:R2:W-:Y:S02]  /*0b20*/  @!P1 STG.E desc[UR6][R6.64], RZ ;  /* 0x000000ff06009986 */ /* 0x0005e4000c101906 */
.L_x_70:
[----:B012---:R-:W0:Y:S01]  /*0b30*/  LDC.64 R6, c[0x0][0x380] ;  /* 0x0000e000ff067b82 */ /* 0x007e220000000a00 */
[----:B-----5:R-:W-:Y:S01]  /*0b40*/  FADD R5, -R4, R5 ;  /* 0x0000000504057221 */ /* 0x020fe20000000100 */
[----:B0-----:R-:W-:-:S05]  /*0b50*/  IMAD.WIDE R2, R2, 0x4, R6 ;  /* 0x0000000402027825 */ /* 0x001fca00078e0206 */
[----:B------:R-:W-:Y:S01]  /*0b60*/  STG.E desc[UR6][R2.64], R5 ;  /* 0x0000000502007986 */ /* 0x000fe2000c101906 */
[----:B------:R-:W-:Y:S05]  /*0b70*/  EXIT ;  /* 0x000000000000794d */ /* 0x000fea0003800000 */
.L_x_74:
        /* <DEDUP_REMOVED lines=16> */
.L_x_84:


//--------------------- .text._Z14forward_kernelPfS_PKfS1_S1_iiib --------------------------
	.section	.text._Z14forward_kernelPfS_PKfS1_S1_iiib,"ax",@progbits
	.align	128
        .global         _Z14forward_kernelPfS_PKfS1_S1_iiib
        .type           _Z14forward_kernelPfS_PKfS1_S1_iiib,@function
        .size           _Z14forward_kernelPfS_PKfS1_S1_iiib,(.L_x_85 - _Z14forward_kernelPfS_PKfS1_S1_iiib)
        .other          _Z14forward_kernelPfS_PKfS1_S1_iiib,@"STO_CUDA_ENTRY STV_DEFAULT"
_Z14forward_kernelPfS_PKfS1_S1_iiib:
.text._Z14forward_kernelPfS_PKfS1_S1_iiib:
[----:B------:R-:W-:Y:S01]  /*0000*/  LDC R1, c[0x0][0x37c] ;  /* 0x0000df00ff017b82 */ /* 0x000fe20000000800 */
[----:B------:R-:W0:Y:S07]  /*0010*/  S2R R5, SR_TID.X ;  /* 0x0000000000057919 */ /* 0x000e2e0000002100 */
[----:B------:R-:W1:Y:S01]  /*0020*/  LDC R16, c[0x0][0x364] ;  /* 0x0000d900ff107b82 */ /* 0x000e620000000800 */
[----:B------:R-:W2:Y:S01]  /*0030*/  LDCU UR6, c[0x0][0x3a8] ;  /* 0x00007500ff0677ac */ /* 0x000ea20008000800 */
[----:B------:R-:W1:Y:S06]  /*0040*/  S2R R3, SR_TID.Y ;  /* 0x0000000000037919 */ /* 0x000e6c0000002200 */
[----:B------:R-:W0:Y:S08]  /*0050*/  S2UR UR5, SR_CTAID.X ;  /* 0x00000000000579c3 */ /* 0x000e300000002500 */
[----:B------:R-:W0:Y:S08]  /*0060*/  LDC R0, c[0x0][0x360] ;  /* 0x0000d800ff007b82 */ /* 0x000e300000000800 */
[----:B------:R-:W1:Y:S08]  /*0070*/  S2UR UR4, SR_CTAID.Y ;  /* 0x00000000000479c3 */ /* 0x000e700000002600 */
[----:B------:R-:W3:Y:S01]  /*0080*/  LDC R17, c[0x0][0x3b0] ;  /* 0x0000ec00ff117b82 */ /* 0x000ee20000000800 */
[----:B0-----:R-:W-:-:S02]  /*0090*/  IMAD R0, R0, UR5, R5 ;  /* 0x0000000500007c24 */ /* 0x001fc4000f8e0205 */
[----:B-1----:R-:W-:-:S03]  /*00a0*/  IMAD R16, R16, UR4, R3 ;  /* 0x0000000410107c24 */ /* 0x002fc6000f8e0203 */
[----:B---3--:R-:W-:-:S04]  /*00b0*/  ISETP.GE.AND P0, PT, R0, R17, PT ;  /* 0x000000110000720c */ /* 0x008fc80003f06270 */
[----:B--2---:R-:W-:-:S13]  /*00c0*/  ISETP.GE.OR P0, PT, R16, UR6, P0 ;  /* 0x0000000610007c0c */ /* 0x004fda0008706670 */
[----:B------:R-:W-:Y:S05]  /*00d0*/  @P0 EXIT ;  /* 0x000000000000094d */ /* 0x000fea0003800000 */
[----:B------:R-:W0:Y:S01]  /*00e0*/  LDC R19, c[0x0][0x3ac] ;  /* 0x0000eb00ff137b82 */ /* 0x000e220000000800 */
[----:B------:R-:W1:Y:S01]  /*00f0*/  LDCU.64 UR6, c[0x0][0x358] ;  /* 0x00006b00ff0677ac */ /* 0x000e620008000a00 */
[----:B------:R-:W-:Y:S01]  /*0100*/  HFMA2 R24, -RZ, RZ, 0, 0 ;  /* 0x00000000ff187431 */ /* 0x000fe200000001ff */
[----:B0-----:R-:W-:-:S13]  /*0110*/  ISETP.GE.AND P0, PT, R19, 0x1, PT ;  /* 0x000000011300780c */ /* 0x001fda0003f06270 */
[----:B-1----:R-:W-:Y:S05]  /*0120*/  @!P0 BRA `(.L_x_75) ;  /* 0x0000000400e08947 */ /* 0x002fea0003800000 */
[C---:B------:R-:W-:Y:S01]  /*0130*/  ISETP.GE.U32.AND P1, PT, R19.reuse, 0x8, PT ;  /* 0x000000081300780c */ /* 0x040fe20003f26070 */
[----:B------:R-:W-:Y:S01]  /*0140*/  IMAD R20, R16, R19, RZ ;  /* 0x0000001310147224 */ /* 0x000fe200078e02ff */
[----:B------:R-:W-:Y:S02]  /*0150*/  LOP3.LUT R27, R19, 0x7, RZ, 0xc0, !PT ;  /* 0x00000007131b7812 */ /* 0x000fe400078ec0ff */
[----:B------:R-:W-:Y:S02]  /*0160*/  MOV R24, RZ ;  /* 0x000000ff00187202 */ /* 0x000fe40000000f00 */
[----:B------:R-:W-:Y:S02]  /*0170*/  ISETP.NE.AND P0, PT, R27, RZ, PT ;  /* 0x000000ff1b00720c */ /* 0x000fe40003f05270 */
[----:B------:R-:W-:-:S05]  /*0180*/  MOV R21, RZ ;  /* 0x000000ff00157202 */ /* 0x000fca0000000f00 */
[----:B------:R-:W-:Y:S06]  /*0190*/  @!P1 BRA `(.L_x_76) ;  /* 0x0000000000c49947 */ /* 0x000fec0003800000 */
[----:B------:R-:W0:Y:S01]  /*01a0*/  LDC.64 R2, c[0x0][0x390] ;  /* 0x0000e400ff027b82 */ /* 0x000e220000000a00 */
[----:B------:R-:W-:Y:S02]  /*01b0*/  LOP3.LUT R21, R19, 0x7ffffff8, RZ, 0xc0, !PT ;  /* 0x7ffffff813157812 */ /* 0x000fe400078ec0ff */
[----:B------:R-:W-:Y:S02]  /*01c0*/  MOV R24, RZ ;  /* 0x000000ff00187202 */ /* 0x000fe40000000f00 */
[----:B------:R-:W-:Y:S02]  /*01d0*/  MOV R18, R0 ;  /* 0x0000000000127202 */ /* 0x000fe40000000f00 */
[----:B------:R-:W-:Y:S01]  /*01e0*/  IADD3 R22, PT, PT, -R21, RZ, RZ ;  /* 0x000000ff15167210 */ /* 0x000fe20007ffe1ff */
[----:B0-----:R-:W-:-:S03]  /*01f0*/  IMAD.WIDE.U32 R2, R20, 0x4, R2 ;  /* 0x0000000414027825 */ /* 0x001fc600078e0002 */
[----:B------:R-:W-:-:S04]  /*0200*/  IADD3 R4, P1, PT, R2, 0x10, RZ ;  /* 0x0000001002047810 */ /* 0x000fc80007f3e0ff */
[----:B------:R-:W-:-:S09]  /*0210*/  IADD3.X R5, PT, PT, RZ, R3, RZ, P1, !PT ;  /* 0x00000003ff057210 */ /* 0x000fd20000ffe4ff */
.L_x_77:
[----:B------:R-:W0:Y:S01]  /*0220*/  LDC.64 R14, c[0x0][0x398] ;  /* 0x0000e600ff0e7b82 */ /* 0x000e220000000a00 */
[----:B------:R-:W-:Y:S02]  /*0230*/  MOV R2, R4 ;  /* 0x0000000400027202 */ /* 0x000fe40000000f00 */
[----:B------:R-:W-:-:S05]  /*0240*/  MOV R3, R5 ;  /* 0x0000000500037202 */ /* 0x000fca0000000f00 */
[----:B------:R-:W2:Y:S04]  /*0250*/  LDG.E R25, desc[UR6][R2.64+-0x10] ;  /* 0xfffff00602197981 */ /* 0x000ea8000c1e1900 */
[----:B------:R-:W3:Y:S04]  /*0260*/  LDG.E R23, desc[UR6][R2.64+-0xc] ;  /* 0xfffff40602177981 */ /* 0x000ee8000c1e1900 */
[----:B------:R-:W4:Y:S04]  /*0270*/  LDG.E R29, desc[UR6][R2.64+-0x8] ;  /* 0xfffff806021d7981 */ /* 0x000f28000c1e1900 */
[----:B------:R-:W5:Y:S01]  /*0280*/  LDG.E R28, desc[UR6][R2.64+-0x4] ;  /* 0xfffffc06021c7981 */ /* 0x000f62000c1e1900 */
[----:B0-----:R-:W-:-:S05]  /*0290*/  IMAD.WIDE R14, R18, 0x4, R14 ;  /* 0x00000004120e7825 */ /* 0x001fca00078e020e */
[----:B------:R0:W2:Y:S01]  /*02a0*/  LDG.E R26, desc[UR6][R14.64] ;  /* 0x000000060e1a7981 */ /* 0x0000a2000c1e1900 */
[----:B------:R-:W-:-:S04]  /*02b0*/  IMAD.WIDE R12, R17, 0x4, R14 ;  /* 0x00000004110c7825 */ /* 0x000fc800078e020e */
[C---:B------:R-:W-:Y:S02]  /*02c0*/  IMAD.WIDE R4, R17.reuse, 0x4, R12 ;  /* 0x0000000411047825 */ /* 0x040fe400078e020c */
[----:B------:R-:W3:Y:S02]  /*02d0*/  LDG.E R12, desc[UR6][R12.64] ;  /* 0x000000060c0c7981 */ /* 0x000ee4000c1e1900 */
[C---:B------:R-:W-:Y:S02]  /*02e0*/  IMAD.WIDE R8, R17.reuse, 0x4, R4 ;  /* 0x0000000411087825 */ /* 0x040fe400078e0204 */
[----:B------:R-:W4:Y:S02]  /*02f0*/  LDG.E R4, desc[UR6][R4.64] ;  /* 0x0000000604047981 */ /* 0x000f24000c1e1900 */
[C---:B------:R-:W-:Y:S02]  /*0300*/  IMAD.WIDE R6, R17.reuse, 0x4, R8 ;  /* 0x0000000411067825 */ /* 0x040fe400078e0208 */
[----:B------:R-:W5:Y:S02]  /*0310*/  LDG.E R8, desc[UR6][R8.64] ;  /* 0x0000000608087981 */ /* 0x000f64000c1e1900 */
[----:B------:R-:W-:-:S02]  /*0320*/  IMAD.WIDE R10, R17, 0x4, R6 ;  /* 0x00000004110a7825 */ /* 0x000fc400078e0206 */
[----:B------:R-:W5:Y:S04]  /*0330*/  LDG.E R5, desc[UR6][R2.64] ;  /* 0x0000000602057981 */ /* 0x000f68000c1e1900 */
[----:B------:R-:W5:Y:S01]  /*0340*/  LDG.E R6, desc[UR6][R6.64] ;  /* 0x0000000606067981 */ /* 0x000f62000c1e1900 */
[----:B0-----:R-:W-:-:S03]  /*0350*/  IMAD.WIDE R14, R17, 0x4, R10 ;  /* 0x00000004110e7825 */ /* 0x001fc600078e020a */
[----:B------:R-:W5:Y:S04]  /*0360*/  LDG.E R10, desc[UR6][R10.64] ;  /* 0x000000060a0a7981 */ /* 0x000f68000c1e1900 */
[----:B------:R-:W5:Y:S04]  /*0370*/  LDG.E R13, desc[UR6][R14.64] ;  /* 0x000000060e0d7981 */ /* 0x000f68000c1e1900 */
[----:B------:R-:W5:Y:S04]  /*0380*/  LDG.E R7, desc[UR6][R2.64+0x4] ;  /* 0x0000040602077981 */ /* 0x000f68000c1e1900 */
[----:B------:R-:W5:Y:S01]  /*0390*/  LDG.E R9, desc[UR6][R2.64+0xc] ;  /* 0x00000c0602097981 */ /* 0x000f62000c1e1900 */
[----:B--2---:R-:W-:Y:S01]  /*03a0*/  FFMA R26, R25, R26, R24 ;  /* 0x0000001a191a7223 */ /* 0x004fe20000000018 */
[----:B------:R-:W-:-:S02]  /*03b0*/  IMAD.WIDE R24, R17, 0x4, R14 ;  /* 0x0000000411187825 */ /* 0x000fc400078e020e */
[----:B------:R-:W2:Y:S04]  /*03c0*/  LDG.E R14, desc[UR6][R2.64+0x8] ;  /* 0x00000806020e7981 */ /* 0x000ea8000c1e1900 */
[----:B------:R-:W2:Y:S01]  /*03d0*/  LDG.E R24, desc[UR6][R24.64] ;  /* 0x0000000618187981 */ /* 0x000ea2000c1e1900 */
[----:B---3--:R-:W-:Y:S01]  /*03e0*/  FFMA R12, R23, R12, R26 ;  /* 0x0000000c170c7223 */ /* 0x008fe2000000001a */
[----:B------:R-:W-:-:S03]  /*03f0*/  IADD3 R22, PT, PT, R22, 0x8, RZ ;  /* 0x0000000816167810 */ /* 0x000fc60007ffe0ff */
[----:B----4-:R-:W-:Y:S01]  /*0400*/  FFMA R29, R29, R4, R12 ;  /* 0x000000041d1d7223 */ /* 0x010fe2000000000c */
[----:B------:R-:W-:-:S03]  /*0410*/  ISETP.NE.AND P1, PT, R22, RZ, PT ;  /* 0x000000ff1600720c */ /* 0x000fc60003f25270 */
[----:B-----5:R-:W-:Y:S01]  /*0420*/  FFMA R8, R28, R8, R29 ;  /* 0x000000081c087223 */ /* 0x020fe2000000001d */
[----:B------:R-:W-:-:S03]  /*0430*/  IADD3 R4, P2, PT, R2, 0x20, RZ ;  /* 0x0000002002047810 */ /* 0x000fc60007f5e0ff */
[----:B------:R-:W-:Y:S01]  /*0440*/  FFMA R6, R5, R6, R8 ;  /* 0x0000000605067223 */ /* 0x000fe20000000008 */
[----:B------:R-:W-:Y:S02]  /*0450*/  IADD3.X R5, PT, PT, RZ, R3, RZ, P2, !PT ;  /* 0x00000003ff057210 */ /* 0x000fe400017fe4ff */
[----:B------:R-:W-:Y:S01]  /*0460*/  LEA R18, R17, R18, 0x3 ;  /* 0x0000001211127211 */ /* 0x000fe200078e18ff */
[----:B------:R-:W-:-:S04]  /*0470*/  FFMA R7, R7, R10, R6 ;  /* 0x0000000a07077223 */ /* 0x000fc80000000006 */
[----:B--2---:R-:W-:-:S04]  /*0480*/  FFMA R14, R14, R13, R7 ;  /* 0x0000000d0e0e7223 */ /* 0x004fc80000000007 */
[----:B------:R-:W-:Y:S01]  /*0490*/  FFMA R24, R9, R24, R14 ;  /* 0x0000001809187223 */ /* 0x000fe2000000000e */
[----:B------:R-:W-:Y:S06]  /*04a0*/  @P1 BRA `(.L_x_77) ;  /* 0xfffffffc005c1947 */ /* 0x000fec000383ffff */
.L_x_76:
[----:B------:R-:W-:Y:S05]  /*04b0*/  @!P0 BRA `(.L_x_75) ;  /* 0x0000000000fc8947 */ /* 0x000fea0003800000 */
[----:B------:R-:W-:Y:S02]  /*04c0*/  ISETP.GE.U32.AND P1, PT, R27, 0x4, PT ;  /* 0x000000041b00780c */ /* 0x000fe40003f26070 */
[----:B------:R-:W-:-:S04]  /*04d0*/  LOP3.LUT R14, R19, 0x3, RZ, 0xc0, !PT ;  /* 0x00000003130e7812 */ /* 0x000fc800078ec0ff */
[----:B------:R-:W-:-:S07]  /*04e0*/  ISETP.NE.AND P0, PT, R14, RZ, PT ;  /* 0x000000ff0e00720c */ /* 0x000fce0003f05270 */
[----:B------:R-:W-:Y:S06]  /*04f0*/  @!P1 BRA `(.L_x_78) ;  /* 0x00000000006c9947 */ /* 0x000fec0003800000 */
[----:B------:R-:W0:Y:S01]  /*0500*/  LDC.64 R4, c[0x0][0x398] ;  /* 0x0000e600ff047b82 */ /* 0x000e220000000a00 */
[----:B------:R-:W1:Y:S01]  /*0510*/  LDCU.64 UR4, c[0x0][0x390] ;  /* 0x00007200ff0477ac */ /* 0x000e620008000a00 */
[----:B------:R-:W-:Y:S01]  /*0520*/  IMAD R7, R21, R17, R0 ;  /* 0x0000001115077224 */ /* 0x000fe200078e0200 */
[CC--:B------:R-:W-:Y:S02]  /*0530*/  IADD3 R3, PT, PT, R20.reuse, R21.reuse, RZ ;  /* 0x0000001514037210 */ /* 0x0c0fe40007ffe0ff */
[----:B------:R-:W-:-:S03]  /*0540*/  IADD3 R8, P1, PT, R20, R21, RZ ;  /* 0x0000001514087210 */ /* 0x000fc60007f3e0ff */
[----:B------:R-:W2:Y:S01]  /*0550*/  LDC.64 R12, c[0x0][0x390] ;  /* 0x0000e400ff0c7b82 */ /* 0x000ea20000000a00 */
[----:B0-----:R-:W-:-:S04]  /*0560*/  IMAD.WIDE R4, R7, 0x4, R4 ;  /* 0x0000000407047825 */ /* 0x001fc800078e0204 */
[----:B------:R-:W-:Y:S02]  /*0570*/  IMAD.WIDE R6, R17, 0x4, R4 ;  /* 0x0000000411067825 */ /* 0x000fe400078e0204 */
[----:B------:R-:W3:Y:S02]  /*0580*/  LDG.E R4, desc[UR6][R4.64] ;  /* 0x0000000604047981 */ /* 0x000ee4000c1e1900 */
[----:B--2---:R-:W-:Y:S01]  /*0590*/  IMAD.WIDE.U32 R12, R3, 0x4, R12 ;  /* 0x00000004030c7825 */ /* 0x004fe200078e000c */
[----:B------:R-:W-:Y:S02]  /*05a0*/  IADD3.X R3, PT, PT, RZ, RZ, RZ, P1, !PT ;  /* 0x000000ffff037210 */ /* 0x000fe40000ffe4ff */
[----:B-1----:R-:W-:-:S03]  /*05b0*/  LEA R2, P1, R8, UR4, 0x2 ;  /* 0x0000000408027c11 */ /* 0x002fc6000f8210ff */
[----:B------:R-:W3:Y:S01]  /*05c0*/  LDG.E R13, desc[UR6][R12.64] ;  /* 0x000000060c0d7981 */ /* 0x000ee2000c1e1900 */
[----:B------:R-:W-:Y:S01]  /*05d0*/  LEA.HI.X R3, R8, UR5, R3, 0x2, P1 ;  /* 0x0000000508037c11 */ /* 0x000fe200088f1403 */
[C---:B------:R-:W-:Y:S02]  /*05e0*/  IMAD.WIDE R8, R17.reuse, 0x4, R6 ;  /* 0x0000000411087825 */ /* 0x040fe400078e0206 */
[----:B------:R-:W2:Y:S04]  /*05f0*/  LDG.E R6, desc[UR6][R6.64] ;  /* 0x0000000606067981 */ /* 0x000ea8000c1e1900 */
[----:B------:R-:W2:Y:S01]  /*0600*/  LDG.E R15, desc[UR6][R2.64+0x4] ;  /* 0x00000406020f7981 */ /* 0x000ea2000c1e1900 */
[----:B------:R-:W-:-:S03]  /*0610*/  IMAD.WIDE R10, R17, 0x4, R8 ;  /* 0x00000004110a7825 */ /* 0x000fc600078e0208 */
        /* <DEDUP_REMOVED lines=9> */
.L_x_78:
[----:B------:R-:W-:Y:S05]  /*06b0*/  @!P0 BRA `(.L_x_75) ;  /* 0x00000000007c8947 */ /* 0x000fea0003800000 */
[----:B------:R-:W-:Y:S01]  /*06c0*/  ISETP.NE.AND P1, PT, R14, 0x1, PT ;  /* 0x000000010e00780c */ /* 0x000fe20003f25270 */
[----:B------:R-:W0:Y:S01]  /*06d0*/  LDC.64 R10, c[0x0][0x390] ;  /* 0x0000e400ff0a7b82 */ /* 0x000e220000000a00 */
[----:B------:R-:W-:-:S04]  /*06e0*/  LOP3.LUT R19, R19, 0x1, RZ, 0xc0, !PT ;  /* 0x0000000113137812 */ /* 0x000fc800078ec0ff */
[----:B------:R-:W-:-:S03]  /*06f0*/  ISETP.NE.U32.AND P0, PT, R19, 0x1, PT ;  /* 0x000000011300780c */ /* 0x000fc60003f05070 */
[----:B------:R-:W1:Y:S04]  /*0700*/  LDC.64 R8, c[0x0][0x398] ;  /* 0x0000e600ff087b82 */ /* 0x000e680000000a00 */
[CC--:B------:R-:W-:Y:S02]  /*0710*/  @P1 IADD3 R13, PT, PT, R20.reuse, R21.reuse, RZ ;  /* 0x00000015140d1210 */ /* 0x0c0fe40007ffe0ff */
[----:B------:R-:W-:Y:S02]  /*0720*/  @P1 IADD3 R12, P2, PT, R20, R21, RZ ;  /* 0x00000015140c1210 */ /* 0x000fe40007f5e0ff */
[----:B------:R-:W2:Y:S02]  /*0730*/  @P1 LDC.64 R2, c[0x0][0x390] ;  /* 0x0000e400ff021b82 */ /* 0x000ea40000000a00 */
[----:B------:R-:W-:-:S06]  /*0740*/  @P1 IADD3.X R14, PT, PT, RZ, RZ, RZ, P2, !PT ;  /* 0x000000ffff0e1210 */ /* 0x000fcc00017fe4ff */
[----:B------:R-:W3:Y:S01]  /*0750*/  LDC.64 R4, c[0x0][0x390] ;  /* 0x0000e400ff047b82 */ /* 0x000ee20000000a00 */
[----:B0-----:R-:W-:-:S04]  /*0760*/  @P1 IMAD.WIDE.U32 R10, R13, 0x4, R10 ;  /* 0x000000040d0a1825 */ /* 0x001fc800078e000a */
[C---:B------:R-:W-:Y:S01]  /*0770*/  @P1 IMAD R13, R21.reuse, R17, R0 ;  /* 0x00000011150d1224 */ /* 0x040fe200078e0200 */
[----:B------:R-:W-:Y:S01]  /*0780*/  @P1 IADD3 R21, PT, PT, R21, 0x2, RZ ;  /* 0x0000000215151810 */ /* 0x000fe20007ffe0ff */
[----:B------:R-:W4:Y:S01]  /*0790*/  @P1 LDG.E R11, desc[UR6][R10.64] ;  /* 0x000000060a0b1981 */ /* 0x000f22000c1e1900 */
[----:B------:R-:W0:Y:S01]  /*07a0*/  LDC.64 R6, c[0x0][0x398] ;  /* 0x0000e600ff067b82 */ /* 0x000e220000000a00 */
[----:B-1----:R-:W-:Y:S01]  /*07b0*/  @P1 IMAD.WIDE R8, R13, 0x4, R8 ;  /* 0x000000040d081825 */ /* 0x002fe200078e0208 */
[----:B------:R-:W-:Y:S02]  /*07c0*/  @!P0 IADD3 R15, PT, PT, R20, R21, RZ ;  /* 0x00000015140f8210 */ /* 0x000fe40007ffe0ff */
[----:B--2---:R-:W-:Y:S01]  /*07d0*/  @P1 LEA R2, P2, R12, R2, 0x2 ;  /* 0x000000020c021211 */ /* 0x004fe200078410ff */
[----:B------:R-:W-:-:S03]  /*07e0*/  @!P0 IMAD R21, R21, R17, R0 ;  /* 0x0000001115158224 */ /* 0x000fc600078e0200 */
[----:B------:R-:W-:Y:S01]  /*07f0*/  @P1 LEA.HI.X R3, R12, R3, R14, 0x2, P2 ;  /* 0x000000030c031211 */ /* 0x000fe200010f140e */
[----:B------:R-:W-:Y:S01]  /*0800*/  @P1 IMAD.WIDE R12, R17, 0x4, R8 ;  /* 0x00000004110c1825 */ /* 0x000fe200078e0208 */
[----:B------:R-:W4:Y:S03]  /*0810*/  @P1 LDG.E R14, desc[UR6][R8.64] ;  /* 0x00000006080e1981 */ /* 0x000f26000c1e1900 */
[----:B---3--:R-:W-:Y:S01]  /*0820*/  @!P0 IMAD.WIDE.U32 R4, R15, 0x4, R4 ;  /* 0x000000040f048825 */ /* 0x008fe200078e0004 */
[----:B------:R-:W2:Y:S04]  /*0830*/  @P1 LDG.E R2, desc[UR6][R2.64+0x4] ;  /* 0x0000040602021981 */ /* 0x000ea8000c1e1900 */
[----:B------:R-:W2:Y:S01]  /*0840*/  @P1 LDG.E R12, desc[UR6][R12.64] ;  /* 0x000000060c0c1981 */ /* 0x000ea2000c1e1900 */
[----:B0-----:R-:W-:-:S03]  /*0850*/  @!P0 IMAD.WIDE R6, R21, 0x4, R6 ;  /* 0x0000000415068825 */ /* 0x001fc600078e0206 */
[----:B------:R-:W3:Y:S04]  /*0860*/  @!P0 LDG.E R5, desc[UR6][R4.64] ;  /* 0x0000000604058981 */ /* 0x000ee8000c1e1900 */
[----:B------:R-:W3:Y:S01]  /*0870*/  @!P0 LDG.E R6, desc[UR6][R6.64] ;  /* 0x0000000606068981 */ /* 0x000ee2000c1e1900 */
[----:B----4-:R-:W-:-:S04]  /*0880*/  @P1 FFMA R11, R11, R14, R24 ;  /* 0x0000000e0b0b1223 */ /* 0x010fc80000000018 */
[----:B--2---:R-:W-:-:S04]  /*0890*/  @P1 FFMA R24, R2, R12, R11 ;  /* 0x0000000c02181223 */ /* 0x004fc8000000000b */
[----:B---3--:R-:W-:-:S07]  /*08a0*/  @!P0 FFMA R24, R5, R6, R24 ;  /* 0x0000000605188223 */ /* 0x008fce0000000018 */
.L_x_75:
[----:B------:R-:W0:Y:S01]  /*08b0*/  LDC.64 R2, c[0x0][0x3a0] ;  /* 0x0000e800ff027b82 */ /* 0x000e220000000a00 */
[----:B------:R-:W1:Y:S01]  /*08c0*/  LDCU.U8 UR4, c[0x0][0x3b4] ;  /* 0x00007680ff0477ac */ /* 0x000e620008000000 */
[----:B------:R-:W2:Y:S01]  /*08d0*/  LDCU.64 UR8, c[0x0][0x388] ;  /* 0x00007100ff0877ac */ /* 0x000ea20008000a00 */
[----:B0-----:R-:W-:-:S06]  /*08e0*/  IMAD.WIDE R2, R0, 0x4, R2 ;  /* 0x0000000400027825 */ /* 0x001fcc00078e0202 */
[----:B------:R-:W3:Y:S01]  /*08f0*/  LDG.E R3, desc[UR6][R2.64] ;  /* 0x0000000602037981 */ /* 0x000ee2000c1e1900 */
[----:B-1----:R-:W-:Y:S01]  /*0900*/  UPRMT UR4, UR4, 0x8880, URZ ;  /* 0x0000888004047896 */ /* 0x002fe200080000ff */
[----:B--2---:R-:W-:-:S04]  /*0910*/  ISETP.NE.U32.AND P0, PT, RZ, UR8, PT ;  /* 0x00000008ff007c0c */ /* 0x004fc8000bf05070 */
[----:B------:R-:W-:Y:S02]  /*0920*/  ISETP.NE.AND.EX P0, PT, RZ, UR9, PT, P0 ;  /* 0x00000009ff007c0c */ /* 0x000fe4000bf05300 */
[----:B------:R-:W-:-:S11]  /*0930*/  ISETP.NE.AND P1, PT, RZ, UR4, PT ;  /* 0x00000004ff007c0c */ /* 0x000fd6000bf25270 */
[----:B------:R-:W0:Y:S02]  /*0940*/  @P0 LDC.64 R4, c[0x0][0x388] ;  /* 0x0000e200ff040b82 */ /* 0x000e240000000a00 */
[----:B------:R-:W-:-:S06]  /*0950*/  @P1 IMAD R13, R16, R17, R0 ;  /* 0x00000011100d1224 */ /* 0x000fcc00078e0200 */
[----:B------:R-:W1:Y:S01]  /*0960*/  @P1 LDC.64 R6, c[0x0][0x380] ;  /* 0x0000e000ff061b82 */ /* 0x000e620000000a00 */
[----:B---3--:R-:W-:Y:S01]  /*0970*/  FADD R11, R3, R24 ;  /* 0x00000018030b7221 */ /* 0x008fe20000000000 */
[----:B------:R-:W-:-:S04]  /*0980*/  @P0 IMAD R3, R16, R17, R0 ;  /* 0x0000001110030224 */ /* 0x000fc800078e0200 */
[----:B0-----:R-:W-:Y:S01]  /*0990*/  @P0 IMAD.WIDE R2, R3, 0x4, R4 ;  /* 0x0000000403020825 */ /* 0x001fe200078e0204 */
[----:B------:R-:W-:-:S03]  /*09a0*/  @P1 FMNMX R9, RZ, R11, !PT ;  /* 0x0000000bff091209 */ /* 0x000fc60007800000 */
[----:B-1----:R-:W-:Y:S01]  /*09b0*/  @P1 IMAD.WIDE R4, R13, 0x4, R6 ;  /* 0x000000040d041825 */ /* 0x002fe200078e0206 */
[----:B------:R0:W-:Y:S04]  /*09c0*/  @P0 STG.E desc[UR6][R2.64], R11 ;  /* 0x0000000b02000986 */ /* 0x0001e8000c101906 */
[----:B------:R0:W-:Y:S01]  /*09d0*/  @P1 STG.E desc[UR6][R4.64], R9 ;  /* 0x0000000904001986 */ /* 0x0001e2000c101906 */
[----:B------:R-:W-:Y:S05]  /*09e0*/  @P1 EXIT ;  /* 0x000000000000194d */ /* 0x000fea0003800000 */
[----:B0-----:R-:W0:Y:S01]  /*09f0*/  LDC.64 R2, c[0x0][0x380] ;  /* 0x0000e000ff027b82 */ /* 0x001e220000000a00 */
[----:B------:R-:W-:-:S04]  /*0a00*/  IMAD R17, R16, R17, R0 ;  /* 0x0000001110117224 */ /* 0x000fc800078e0200 */
[----:B0-----:R-:W-:-:S05]  /*0a10*/  IMAD.WIDE R2, R17, 0x4, R2 ;  /* 0x0000000411027825 */ /* 0x001fca00078e0202 */
[----:B------:R-:W-:Y:S01]  /*0a20*/  STG.E desc[UR6][R2.64], R11 ;  /* 0x0000000b02007986 */ /* 0x000fe2000c101906 */
[----:B------:R-:W-:Y:S05]  /*0a30*/  EXIT ;  /* 0x000000000000794d */ /* 0x000fea0003800000 */
.L_x_79:
        /* <DEDUP_REMOVED lines=12> */
.L_x_85:


//--------------------- .nv.shared.reserved.0     --------------------------
	.section	.nv.shared.reserved.0,"aw",@nobits
	.weak		__nv_reservedSMEM_offset_0_alias
	.size		__nv_reservedSMEM_offset_0_alias, 0, 64
	.other		__nv_reservedSMEM_offset_0_alias,@"STO_CUDA_RESERVED_SHARED STV_DEFAULT"
__nv_reservedSMEM_offset_0_alias:
	.zero		0
	.zero		64


//--------------------- .nv.constant0._Z17sgd_update_kernelPfS_fii --------------------------
	.section	.nv.constant0._Z17sgd_update_kernelPfS_fii,"a",@progbits
	.sectionflags	@""
	.align	4
.nv.constant0._Z17sgd_update_kernelPfS_fii:
	.zero		924


//--------------------- .nv.constant0._Z28backward_hidden_layer_kernelPfS_PKfS1_iii --------------------------
	.section	.nv.constant0._Z28backward_hidden_layer_kernelPfS_PKfS1_iii,"a",@progbits
	.sectionflags	@""
	.align	4
.nv.constant0._Z28backward_hidden_layer_kernelPfS_PKfS1_iii:
	.zero		940


//--------------------- .nv.constant0._Z28backward_output_layer_kernelPfS_S_PKfS1_S1_S1_iii --------------------------
	.section	.nv.constant0._Z28backward_output_layer_kernelPfS_S_PKfS1_S1_S1_iii,"a",@progbits
	.sectionflags	@""
	.align	4
.nv.constant0._Z28backward_output_layer_kernelPfS_S_PKfS1_S1_S1_iii:
	.zero		964


//--------------------- .nv.constant0._Z39calculate_targets_and_loss_delta_kernelPfPKfS1_PKiS1_PKbfii --------------------------
	.section	.nv.constant0._Z39calculate_targets_and_loss_delta_kernelPfPKfS1_PKiS1_PKbfii,"a",@progbits
	.sectionflags	@""
	.align	4
.nv.constant0._Z39calculate_targets_and_loss_delta_kernelPfPKfS1_PKiS1_PKbfii:
	.zero		956


//--------------------- .nv.constant0._Z14forward_kernelPfS_PKfS1_S1_iiib --------------------------
	.section	.nv.constant0._Z14forward_kernelPfS_PKfS1_S1_iiib,"a",@progbits
	.sectionflags	@""
	.align	4
.nv.constant0._Z14forward_kernelPfS_PKfS1_S1_iiib:
	.zero		949


//--------------------- SYMBOLS --------------------------

	.type		.nv.reservedSmem.offset0,@object
	.size		.nv.reservedSmem.offset0,0x4
